//
// Generated by NVIDIA NVVM Compiler
//
// Compiler Build ID: CL-36424714
// Cuda compilation tools, release 13.0, V13.0.88
// Based on NVVM 20.0.0
//

.version 9.0
.target sm_100
.address_size 64

	// .globl	_Z6kmeansP6VectorS0_S0_iii
.extern .func  (.param .b64 func_retval0) malloc
(
	.param .b64 malloc_param_0
)
;
.extern .func free
(
	.param .b64 free_param_0
)
;
.extern .func  (.param .b32 func_retval0) vprintf
(
	.param .b64 vprintf_param_0,
	.param .b64 vprintf_param_1
)
;
.func  (.param .b64 func_retval0) __internal_accurate_pow
(
	.param .b64 __internal_accurate_pow_param_0
)
;
.global .align 1 .b8 $str[37] = {67, 111, 110, 118, 101, 114, 103, 101, 100, 32, 105, 110, 32, 37, 100, 32, 105, 116, 101, 114, 97, 116, 105, 111, 110, 115, 32, 40, 109, 97, 120, 61, 37, 100, 41, 10};
.global .align 1 .b8 $str$1[31] = {67, 108, 117, 115, 116, 101, 114, 32, 37, 100, 32, 99, 101, 110, 116, 101, 114, 58, 32, 120, 61, 37, 102, 44, 32, 121, 61, 37, 102, 10};

.visible .entry _Z6kmeansP6VectorS0_S0_iii(
	.param .u64 .ptr .align 1 _Z6kmeansP6VectorS0_S0_iii_param_0,
	.param .u64 .ptr .align 1 _Z6kmeansP6VectorS0_S0_iii_param_1,
	.param .u64 .ptr .align 1 _Z6kmeansP6VectorS0_S0_iii_param_2,
	.param .u32 _Z6kmeansP6VectorS0_S0_iii_param_3,
	.param .u32 _Z6kmeansP6VectorS0_S0_iii_param_4,
	.param .u32 _Z6kmeansP6VectorS0_S0_iii_param_5
)
{
	.local .align 8 .b8 	__local_depot0[24];
	.reg .b64 	%SP;
	.reg .b64 	%SPL;
	.reg .pred 	%p<159>;
	.reg .b32 	%r<386>;
	.reg .b64 	%rd<211>;
	.reg .b64 	%fd<454>;

	mov.u64 	%SPL, __local_depot0;
	cvta.local.u64 	%SP, %SPL;
	ld.param.u64 	%rd29, [_Z6kmeansP6VectorS0_S0_iii_param_0];
	ld.param.u64 	%rd30, [_Z6kmeansP6VectorS0_S0_iii_param_1];
	ld.param.u64 	%rd31, [_Z6kmeansP6VectorS0_S0_iii_param_2];
	ld.param.u32 	%r106, [_Z6kmeansP6VectorS0_S0_iii_param_3];
	ld.param.u32 	%r107, [_Z6kmeansP6VectorS0_S0_iii_param_4];
	ld.param.u32 	%r109, [_Z6kmeansP6VectorS0_S0_iii_param_5];
	cvta.to.global.u64 	%rd1, %rd29;
	cvta.to.global.u64 	%rd2, %rd31;
	cvta.to.global.u64 	%rd3, %rd30;
	add.u64 	%rd4, %SPL, 0;
	mov.f64 	%fd50, 0d4000000000000000;
	{
	.reg .b32 %temp; 
	mov.b64 	{%temp, %r1}, %fd50;
	}
	and.b32  	%r2, %r1, 2146435072;
	setp.lt.s32 	%p4, %r1, 0;
	selp.b32 	%r3, 0, 2146435072, %p4;
	or.b32  	%r4, %r3, -2147483648;
	mul.wide.s32 	%rd5, %r106, 8;
	mul.wide.s32 	%rd6, %r106, 4;
	cvt.rn.f64.s32 	%fd1, %r109;
	and.b32  	%r5, %r107, 7;
	add.s32 	%r6, %r5, -1;
	and.b32  	%r7, %r107, 3;
	add.s32 	%r8, %r7, -1;
	and.b32  	%r9, %r106, 7;
	add.s32 	%r10, %r9, -1;
	and.b32  	%r11, %r106, 3;
	add.s32 	%r12, %r11, -1;
	and.b32  	%r13, %r107, 2147483640;
	and.b32  	%r14, %r107, 1;
	and.b32  	%r15, %r106, 1;
	and.b32  	%r16, %r106, 2147483646;
	and.b32  	%r17, %r106, 2147483640;
	and.b32  	%r18, %r106, 2147483644;
	neg.s32 	%r19, %r13;
$L__BB0_1:
	setp.lt.s32 	%p5, %r107, 1;
	@%p5 bra 	$L__BB0_51;
	setp.lt.s32 	%p6, %r106, 1;
	@%p6 bra 	$L__BB0_40;
	mov.b32 	%r346, 0;
$L__BB0_4:
	setp.eq.s32 	%p14, %r2, 1062207488;
	and.b32  	%r118, %r1, 2147483647;
	setp.ne.s32 	%p15, %r118, 1071644672;
	and.pred  	%p1, %p14, %p15;
	setp.eq.s32 	%p16, %r106, 1;
	mul.wide.u32 	%rd39, %r346, 24;
	add.s64 	%rd7, %rd1, %rd39;
	ld.global.f64 	%fd2, [%rd7];
	ld.global.f64 	%fd3, [%rd7+8];
	mov.f64 	%fd451, 0d7FEFFFFFFFFFFFFF;
	mov.b32 	%r350, 0;
	mov.u32 	%r349, %r350;
	@%p16 bra 	$L__BB0_27;
	mov.f64 	%fd451, 0d7FEFFFFFFFFFFFFF;
	mov.b32 	%r347, 0;
	mov.u32 	%r349, %r347;
$L__BB0_6:
	setp.lt.s32 	%p17, %r1, 0;
	mul.wide.u32 	%rd40, %r347, 24;
	add.s64 	%rd8, %rd2, %rd40;
	ld.global.f64 	%fd53, [%rd8];
	ld.global.f64 	%fd5, [%rd8+8];
	sub.f64 	%fd6, %fd53, %fd2;
	{
	.reg .b32 %temp; 
	mov.b64 	{%temp, %r24}, %fd6;
	}
	abs.f64 	%fd7, %fd6;
	{ // callseq 0, 0
	.param .b64 param0;
	st.param.f64 	[param0], %fd7;
	.param .b64 retval0;
	call.uni (retval0), 
	__internal_accurate_pow, 
	(
	param0
	);
	ld.param.f64 	%fd54, [retval0];
	} // callseq 0
	setp.lt.s32 	%p20, %r24, 0;
	neg.f64 	%fd56, %fd54;
	selp.f64 	%fd57, %fd56, %fd54, %p14;
	selp.f64 	%fd58, %fd57, %fd54, %p20;
	setp.eq.f64 	%p21, %fd6, 0d0000000000000000;
	selp.b32 	%r120, %r24, 0, %p14;
	or.b32  	%r121, %r120, 2146435072;
	selp.b32 	%r122, %r121, %r120, %p17;
	mov.b32 	%r123, 0;
	mov.b64 	%fd59, {%r123, %r122};
	selp.f64 	%fd447, %fd59, %fd58, %p21;
	add.f64 	%fd60, %fd6, 0d4000000000000000;
	{
	.reg .b32 %temp; 
	mov.b64 	{%temp, %r124}, %fd60;
	}
	and.b32  	%r125, %r124, 2146435072;
	setp.ne.s32 	%p22, %r125, 2146435072;
	@%p22 bra 	$L__BB0_11;
	setp.nan.f64 	%p23, %fd6, %fd6;
	@%p23 bra 	$L__BB0_10;
	setp.neu.f64 	%p24, %fd7, 0d7FF0000000000000;
	@%p24 bra 	$L__BB0_11;
	selp.b32 	%r126, %r4, %r3, %p1;
	selp.b32 	%r127, %r126, %r3, %p20;
	mov.b32 	%r128, 0;
	mov.b64 	%fd447, {%r128, %r127};
	bra.uni 	$L__BB0_11;
$L__BB0_10:
	mov.f64 	%fd61, 0d4000000000000000;
	add.rn.f64 	%fd447, %fd6, %fd61;
$L__BB0_11:
	setp.eq.f64 	%p29, %fd6, 0d3FF0000000000000;
	selp.f64 	%fd12, 0d3FF0000000000000, %fd447, %p29;
	sub.f64 	%fd13, %fd5, %fd3;
	{
	.reg .b32 %temp; 
	mov.b64 	{%temp, %r25}, %fd13;
	}
	abs.f64 	%fd14, %fd13;
	{ // callseq 1, 0
	.param .b64 param0;
	st.param.f64 	[param0], %fd14;
	.param .b64 retval0;
	call.uni (retval0), 
	__internal_accurate_pow, 
	(
	param0
	);
	ld.param.f64 	%fd62, [retval0];
	} // callseq 1
	setp.lt.s32 	%p30, %r25, 0;
	neg.f64 	%fd64, %fd62;
	selp.f64 	%fd65, %fd64, %fd62, %p14;
	selp.f64 	%fd66, %fd65, %fd62, %p30;
	setp.eq.f64 	%p31, %fd13, 0d0000000000000000;
	selp.b32 	%r129, %r25, 0, %p14;
	or.b32  	%r130, %r129, 2146435072;
	selp.b32 	%r131, %r130, %r129, %p17;
	mov.b32 	%r132, 0;
	mov.b64 	%fd67, {%r132, %r131};
	selp.f64 	%fd448, %fd67, %fd66, %p31;
	add.f64 	%fd68, %fd13, 0d4000000000000000;
	{
	.reg .b32 %temp; 
	mov.b64 	{%temp, %r133}, %fd68;
	}
	and.b32  	%r134, %r133, 2146435072;
	setp.ne.s32 	%p32, %r134, 2146435072;
	@%p32 bra 	$L__BB0_16;
	setp.nan.f64 	%p33, %fd13, %fd13;
	@%p33 bra 	$L__BB0_15;
	setp.neu.f64 	%p34, %fd14, 0d7FF0000000000000;
	@%p34 bra 	$L__BB0_16;
	selp.b32 	%r135, %r4, %r3, %p1;
	selp.b32 	%r136, %r135, %r3, %p30;
	mov.b32 	%r137, 0;
	mov.b64 	%fd448, {%r137, %r136};
	bra.uni 	$L__BB0_16;
$L__BB0_15:
	mov.f64 	%fd69, 0d4000000000000000;
	add.rn.f64 	%fd448, %fd13, %fd69;
$L__BB0_16:
	setp.eq.f64 	%p39, %fd13, 0d3FF0000000000000;
	selp.f64 	%fd70, 0d3FF0000000000000, %fd448, %p39;
	add.f64 	%fd71, %fd12, %fd70;
	sqrt.rn.f64 	%fd72, %fd71;
	setp.lt.f64 	%p40, %fd72, %fd451;
	selp.f64 	%fd19, %fd72, %fd451, %p40;
	selp.b32 	%r26, %r347, %r349, %p40;
	ld.global.f64 	%fd73, [%rd8+24];
	ld.global.f64 	%fd20, [%rd8+32];
	sub.f64 	%fd21, %fd73, %fd2;
	{
	.reg .b32 %temp; 
	mov.b64 	{%temp, %r27}, %fd21;
	}
	abs.f64 	%fd22, %fd21;
	{ // callseq 2, 0
	.param .b64 param0;
	st.param.f64 	[param0], %fd22;
	.param .b64 retval0;
	call.uni (retval0), 
	__internal_accurate_pow, 
	(
	param0
	);
	ld.param.f64 	%fd74, [retval0];
	} // callseq 2
	setp.lt.s32 	%p41, %r27, 0;
	neg.f64 	%fd76, %fd74;
	selp.f64 	%fd77, %fd76, %fd74, %p14;
	selp.f64 	%fd78, %fd77, %fd74, %p41;
	setp.eq.f64 	%p42, %fd21, 0d0000000000000000;
	selp.b32 	%r138, %r27, 0, %p14;
	or.b32  	%r139, %r138, 2146435072;
	selp.b32 	%r140, %r139, %r138, %p17;
	mov.b32 	%r141, 0;
	mov.b64 	%fd79, {%r141, %r140};
	selp.f64 	%fd449, %fd79, %fd78, %p42;
	add.f64 	%fd80, %fd21, 0d4000000000000000;
	{
	.reg .b32 %temp; 
	mov.b64 	{%temp, %r142}, %fd80;
	}
	and.b32  	%r143, %r142, 2146435072;
	setp.ne.s32 	%p43, %r143, 2146435072;
	@%p43 bra 	$L__BB0_21;
	setp.nan.f64 	%p44, %fd21, %fd21;
	@%p44 bra 	$L__BB0_20;
	setp.neu.f64 	%p45, %fd22, 0d7FF0000000000000;
	@%p45 bra 	$L__BB0_21;
	selp.b32 	%r144, %r4, %r3, %p1;
	selp.b32 	%r145, %r144, %r3, %p41;
	mov.b32 	%r146, 0;
	mov.b64 	%fd449, {%r146, %r145};
	bra.uni 	$L__BB0_21;
$L__BB0_20:
	mov.f64 	%fd81, 0d4000000000000000;
	add.rn.f64 	%fd449, %fd21, %fd81;
$L__BB0_21:
	setp.eq.f64 	%p50, %fd21, 0d3FF0000000000000;
	selp.f64 	%fd27, 0d3FF0000000000000, %fd449, %p50;
	sub.f64 	%fd28, %fd20, %fd3;
	{
	.reg .b32 %temp; 
	mov.b64 	{%temp, %r28}, %fd28;
	}
	abs.f64 	%fd29, %fd28;
	{ // callseq 3, 0
	.param .b64 param0;
	st.param.f64 	[param0], %fd29;
	.param .b64 retval0;
	call.uni (retval0), 
	__internal_accurate_pow, 
	(
	param0
	);
	ld.param.f64 	%fd82, [retval0];
	} // callseq 3
	setp.lt.s32 	%p51, %r28, 0;
	neg.f64 	%fd84, %fd82;
	selp.f64 	%fd85, %fd84, %fd82, %p14;
	selp.f64 	%fd86, %fd85, %fd82, %p51;
	setp.eq.f64 	%p52, %fd28, 0d0000000000000000;
	selp.b32 	%r147, %r28, 0, %p14;
	or.b32  	%r148, %r147, 2146435072;
	selp.b32 	%r149, %r148, %r147, %p17;
	mov.b32 	%r150, 0;
	mov.b64 	%fd87, {%r150, %r149};
	selp.f64 	%fd450, %fd87, %fd86, %p52;
	add.f64 	%fd88, %fd28, 0d4000000000000000;
	{
	.reg .b32 %temp; 
	mov.b64 	{%temp, %r151}, %fd88;
	}
	and.b32  	%r152, %r151, 2146435072;
	setp.ne.s32 	%p53, %r152, 2146435072;
	@%p53 bra 	$L__BB0_26;
	setp.nan.f64 	%p54, %fd28, %fd28;
	@%p54 bra 	$L__BB0_25;
	setp.neu.f64 	%p55, %fd29, 0d7FF0000000000000;
	@%p55 bra 	$L__BB0_26;
	selp.b32 	%r153, %r4, %r3, %p1;
	selp.b32 	%r154, %r153, %r3, %p51;
	mov.b32 	%r155, 0;
	mov.b64 	%fd450, {%r155, %r154};
	bra.uni 	$L__BB0_26;
$L__BB0_25:
	mov.f64 	%fd89, 0d4000000000000000;
	add.rn.f64 	%fd450, %fd28, %fd89;
$L__BB0_26:
	setp.eq.f64 	%p57, %fd28, 0d3FF0000000000000;
	selp.f64 	%fd90, 0d3FF0000000000000, %fd450, %p57;
	add.f64 	%fd91, %fd27, %fd90;
	sqrt.rn.f64 	%fd92, %fd91;
	setp.lt.f64 	%p58, %fd92, %fd19;
	selp.f64 	%fd451, %fd92, %fd19, %p58;
	add.s32 	%r156, %r347, 1;
	selp.b32 	%r349, %r156, %r26, %p58;
	add.s32 	%r347, %r347, 2;
	setp.ne.s32 	%p59, %r347, %r16;
	mov.u32 	%r350, %r16;
	@%p59 bra 	$L__BB0_6;
$L__BB0_27:
	setp.eq.s32 	%p60, %r15, 0;
	@%p60 bra 	$L__BB0_39;
	setp.lt.s32 	%p61, %r1, 0;
	mul.wide.u32 	%rd41, %r350, 24;
	add.s64 	%rd42, %rd2, %rd41;
	ld.global.f64 	%fd93, [%rd42];
	ld.global.f64 	%fd36, [%rd42+8];
	sub.f64 	%fd37, %fd93, %fd2;
	{
	.reg .b32 %temp; 
	mov.b64 	{%temp, %r34}, %fd37;
	}
	abs.f64 	%fd38, %fd37;
	{ // callseq 4, 0
	.param .b64 param0;
	st.param.f64 	[param0], %fd38;
	.param .b64 retval0;
	call.uni (retval0), 
	__internal_accurate_pow, 
	(
	param0
	);
	ld.param.f64 	%fd94, [retval0];
	} // callseq 4
	setp.lt.s32 	%p64, %r34, 0;
	neg.f64 	%fd96, %fd94;
	selp.f64 	%fd97, %fd96, %fd94, %p14;
	selp.f64 	%fd98, %fd97, %fd94, %p64;
	setp.eq.f64 	%p65, %fd37, 0d0000000000000000;
	selp.b32 	%r157, %r34, 0, %p14;
	or.b32  	%r158, %r157, 2146435072;
	selp.b32 	%r159, %r158, %r157, %p61;
	mov.b32 	%r160, 0;
	mov.b64 	%fd99, {%r160, %r159};
	selp.f64 	%fd452, %fd99, %fd98, %p65;
	add.f64 	%fd100, %fd37, 0d4000000000000000;
	{
	.reg .b32 %temp; 
	mov.b64 	{%temp, %r161}, %fd100;
	}
	and.b32  	%r162, %r161, 2146435072;
	setp.ne.s32 	%p66, %r162, 2146435072;
	@%p66 bra 	$L__BB0_33;
	setp.nan.f64 	%p67, %fd37, %fd37;
	@%p67 bra 	$L__BB0_32;
	setp.neu.f64 	%p68, %fd38, 0d7FF0000000000000;
	@%p68 bra 	$L__BB0_33;
	selp.b32 	%r163, %r4, %r3, %p1;
	selp.b32 	%r164, %r163, %r3, %p64;
	mov.b32 	%r165, 0;
	mov.b64 	%fd452, {%r165, %r164};
	bra.uni 	$L__BB0_33;
$L__BB0_32:
	mov.f64 	%fd101, 0d4000000000000000;
	add.rn.f64 	%fd452, %fd37, %fd101;
$L__BB0_33:
	setp.eq.f64 	%p73, %fd37, 0d3FF0000000000000;
	selp.f64 	%fd43, 0d3FF0000000000000, %fd452, %p73;
	sub.f64 	%fd44, %fd36, %fd3;
	{
	.reg .b32 %temp; 
	mov.b64 	{%temp, %r35}, %fd44;
	}
	abs.f64 	%fd45, %fd44;
	{ // callseq 5, 0
	.param .b64 param0;
	st.param.f64 	[param0], %fd45;
	.param .b64 retval0;
	call.uni (retval0), 
	__internal_accurate_pow, 
	(
	param0
	);
	ld.param.f64 	%fd102, [retval0];
	} // callseq 5
	setp.lt.s32 	%p74, %r35, 0;
	neg.f64 	%fd104, %fd102;
	selp.f64 	%fd105, %fd104, %fd102, %p14;
	selp.f64 	%fd106, %fd105, %fd102, %p74;
	setp.eq.f64 	%p75, %fd44, 0d0000000000000000;
	selp.b32 	%r166, %r35, 0, %p14;
	or.b32  	%r167, %r166, 2146435072;
	selp.b32 	%r168, %r167, %r166, %p61;
	mov.b32 	%r169, 0;
	mov.b64 	%fd107, {%r169, %r168};
	selp.f64 	%fd453, %fd107, %fd106, %p75;
	add.f64 	%fd108, %fd44, 0d4000000000000000;
	{
	.reg .b32 %temp; 
	mov.b64 	{%temp, %r170}, %fd108;
	}
	and.b32  	%r171, %r170, 2146435072;
	setp.ne.s32 	%p76, %r171, 2146435072;
	@%p76 bra 	$L__BB0_38;
	setp.nan.f64 	%p77, %fd44, %fd44;
	@%p77 bra 	$L__BB0_37;
	setp.neu.f64 	%p78, %fd45, 0d7FF0000000000000;
	@%p78 bra 	$L__BB0_38;
	selp.b32 	%r172, %r4, %r3, %p1;
	selp.b32 	%r173, %r172, %r3, %p74;
	mov.b32 	%r174, 0;
	mov.b64 	%fd453, {%r174, %r173};
	bra.uni 	$L__BB0_38;
$L__BB0_37:
	mov.f64 	%fd109, 0d4000000000000000;
	add.rn.f64 	%fd453, %fd44, %fd109;
$L__BB0_38:
	setp.eq.f64 	%p80, %fd44, 0d3FF0000000000000;
	selp.f64 	%fd110, 0d3FF0000000000000, %fd453, %p80;
	add.f64 	%fd111, %fd43, %fd110;
	sqrt.rn.f64 	%fd112, %fd111;
	setp.lt.f64 	%p81, %fd112, %fd451;
	selp.b32 	%r349, %r350, %r349, %p81;
$L__BB0_39:
	st.global.u32 	[%rd7+16], %r349;
	add.s32 	%r346, %r346, 1;
	setp.eq.s32 	%p82, %r346, %r107;
	@%p82 bra 	$L__BB0_51;
	bra.uni 	$L__BB0_4;
$L__BB0_40:
	setp.lt.u32 	%p7, %r107, 8;
	mov.b32 	%r355, 0;
	@%p7 bra 	$L__BB0_43;
	add.s64 	%rd208, %rd1, 112;
	mov.u32 	%r353, %r19;
$L__BB0_42:
	.pragma "nounroll";
	mov.b32 	%r111, 0;
	st.global.u32 	[%rd208+-96], %r111;
	st.global.u32 	[%rd208+-72], %r111;
	st.global.u32 	[%rd208+-48], %r111;
	st.global.u32 	[%rd208+-24], %r111;
	st.global.u32 	[%rd208], %r111;
	st.global.u32 	[%rd208+24], %r111;
	st.global.u32 	[%rd208+48], %r111;
	st.global.u32 	[%rd208+72], %r111;
	add.s32 	%r353, %r353, 8;
	add.s64 	%rd208, %rd208, 192;
	setp.ne.s32 	%p8, %r353, 0;
	mov.u32 	%r355, %r13;
	@%p8 bra 	$L__BB0_42;
$L__BB0_43:
	setp.eq.s32 	%p9, %r5, 0;
	@%p9 bra 	$L__BB0_51;
	setp.lt.u32 	%p10, %r6, 3;
	@%p10 bra 	$L__BB0_46;
	mul.wide.u32 	%rd33, %r355, 24;
	add.s64 	%rd34, %rd1, %rd33;
	mov.b32 	%r112, 0;
	st.global.u32 	[%rd34+16], %r112;
	st.global.u32 	[%rd34+40], %r112;
	st.global.u32 	[%rd34+64], %r112;
	st.global.u32 	[%rd34+88], %r112;
	add.s32 	%r355, %r355, 4;
$L__BB0_46:
	setp.eq.s32 	%p11, %r7, 0;
	@%p11 bra 	$L__BB0_51;
	setp.eq.s32 	%p12, %r8, 0;
	@%p12 bra 	$L__BB0_49;
	mul.wide.u32 	%rd35, %r355, 24;
	add.s64 	%rd36, %rd1, %rd35;
	mov.b32 	%r113, 0;
	st.global.u32 	[%rd36+16], %r113;
	st.global.u32 	[%rd36+40], %r113;
	add.s32 	%r355, %r355, 2;
$L__BB0_49:
	setp.eq.s32 	%p13, %r14, 0;
	@%p13 bra 	$L__BB0_51;
	mul.wide.u32 	%rd37, %r355, 24;
	add.s64 	%rd38, %rd1, %rd37;
	mov.b32 	%r114, 0;
	st.global.u32 	[%rd38+16], %r114;
$L__BB0_51:
	setp.lt.s32 	%p83, %r106, 1;
	{ // callseq 6, 0
	.param .b64 param0;
	st.param.b64 	[param0], %rd5;
	.param .b64 retval0;
	call.uni (retval0), 
	malloc, 
	(
	param0
	);
	ld.param.b64 	%rd43, [retval0];
	} // callseq 6
	{ // callseq 7, 0
	.param .b64 param0;
	st.param.b64 	[param0], %rd5;
	.param .b64 retval0;
	call.uni (retval0), 
	malloc, 
	(
	param0
	);
	ld.param.b64 	%rd44, [retval0];
	} // callseq 7
	{ // callseq 8, 0
	.param .b64 param0;
	st.param.b64 	[param0], %rd6;
	.param .b64 retval0;
	call.uni (retval0), 
	malloc, 
	(
	param0
	);
	ld.param.b64 	%rd45, [retval0];
	} // callseq 8
	@%p83 bra 	$L__BB0_63;
	setp.lt.u32 	%p84, %r106, 8;
	mov.b32 	%r358, 0;
	@%p84 bra 	$L__BB0_55;
	mov.b32 	%r360, 0;
$L__BB0_54:
	.pragma "nounroll";
	mul.wide.u32 	%rd46, %r360, 8;
	add.s64 	%rd47, %rd43, %rd46;
	mov.b64 	%rd48, 0;
	st.u64 	[%rd47], %rd48;
	add.s64 	%rd49, %rd44, %rd46;
	st.u64 	[%rd49], %rd48;
	mul.wide.u32 	%rd50, %r360, 4;
	add.s64 	%rd51, %rd45, %rd50;
	mov.b32 	%r177, 0;
	st.u32 	[%rd51], %r177;
	st.u64 	[%rd47+8], %rd48;
	st.u64 	[%rd49+8], %rd48;
	st.u32 	[%rd51+4], %r177;
	st.u64 	[%rd47+16], %rd48;
	st.u64 	[%rd49+16], %rd48;
	st.u32 	[%rd51+8], %r177;
	st.u64 	[%rd47+24], %rd48;
	st.u64 	[%rd49+24], %rd48;
	st.u32 	[%rd51+12], %r177;
	st.u64 	[%rd47+32], %rd48;
	st.u64 	[%rd49+32], %rd48;
	st.u32 	[%rd51+16], %r177;
	st.u64 	[%rd47+40], %rd48;
	st.u64 	[%rd49+40], %rd48;
	st.u32 	[%rd51+20], %r177;
	st.u64 	[%rd47+48], %rd48;
	st.u64 	[%rd49+48], %rd48;
	st.u32 	[%rd51+24], %r177;
	st.u64 	[%rd47+56], %rd48;
	st.u64 	[%rd49+56], %rd48;
	st.u32 	[%rd51+28], %r177;
	add.s32 	%r360, %r360, 8;
	setp.eq.s32 	%p85, %r360, %r17;
	mov.u32 	%r358, %r17;
	@%p85 bra 	$L__BB0_55;
	bra.uni 	$L__BB0_54;
$L__BB0_55:
	setp.eq.s32 	%p86, %r9, 0;
	@%p86 bra 	$L__BB0_63;
	setp.lt.u32 	%p87, %r10, 3;
	@%p87 bra 	$L__BB0_58;
	mul.wide.u32 	%rd52, %r358, 8;
	add.s64 	%rd53, %rd43, %rd52;
	mov.b64 	%rd54, 0;
	st.u64 	[%rd53], %rd54;
	add.s64 	%rd55, %rd44, %rd52;
	st.u64 	[%rd55], %rd54;
	mul.wide.u32 	%rd56, %r358, 4;
	add.s64 	%rd57, %rd45, %rd56;
	mov.b32 	%r178, 0;
	st.u32 	[%rd57], %r178;
	st.u64 	[%rd53+8], %rd54;
	st.u64 	[%rd55+8], %rd54;
	st.u32 	[%rd57+4], %r178;
	st.u64 	[%rd53+16], %rd54;
	st.u64 	[%rd55+16], %rd54;
	st.u32 	[%rd57+8], %r178;
	st.u64 	[%rd53+24], %rd54;
	st.u64 	[%rd55+24], %rd54;
	st.u32 	[%rd57+12], %r178;
	add.s32 	%r358, %r358, 4;
$L__BB0_58:
	setp.eq.s32 	%p88, %r11, 0;
	@%p88 bra 	$L__BB0_63;
	setp.eq.s32 	%p89, %r12, 0;
	@%p89 bra 	$L__BB0_61;
	mul.wide.u32 	%rd58, %r358, 8;
	add.s64 	%rd59, %rd43, %rd58;
	mov.b64 	%rd60, 0;
	st.u64 	[%rd59], %rd60;
	add.s64 	%rd61, %rd44, %rd58;
	st.u64 	[%rd61], %rd60;
	mul.wide.u32 	%rd62, %r358, 4;
	add.s64 	%rd63, %rd45, %rd62;
	mov.b32 	%r179, 0;
	st.u32 	[%rd63], %r179;
	st.u64 	[%rd59+8], %rd60;
	st.u64 	[%rd61+8], %rd60;
	st.u32 	[%rd63+4], %r179;
	add.s32 	%r358, %r358, 2;
$L__BB0_61:
	setp.eq.s32 	%p90, %r15, 0;
	@%p90 bra 	$L__BB0_63;
	mul.wide.u32 	%rd64, %r358, 8;
	add.s64 	%rd65, %rd43, %rd64;
	mov.b64 	%rd66, 0;
	st.u64 	[%rd65], %rd66;
	add.s64 	%rd67, %rd44, %rd64;
	st.u64 	[%rd67], %rd66;
	mul.wide.u32 	%rd68, %r358, 4;
	add.s64 	%rd69, %rd45, %rd68;
	mov.b32 	%r180, 0;
	st.u32 	[%rd69], %r180;
$L__BB0_63:
	setp.lt.s32 	%p91, %r107, 1;
	@%p91 bra 	$L__BB0_75;
	setp.lt.u32 	%p92, %r107, 8;
	mov.b32 	%r362, 0;
	@%p92 bra 	$L__BB0_67;
	mov.b32 	%r364, 0;
$L__BB0_66:
	.pragma "nounroll";
	mul.wide.u32 	%rd70, %r364, 24;
	add.s64 	%rd71, %rd1, %rd70;
	ld.global.f64 	%fd113, [%rd71];
	ld.global.f64 	%fd114, [%rd71+8];
	ld.global.u32 	%r183, [%rd71+16];
	mul.wide.s32 	%rd72, %r183, 8;
	add.s64 	%rd73, %rd43, %rd72;
	ld.f64 	%fd115, [%rd73];
	add.f64 	%fd116, %fd113, %fd115;
	st.f64 	[%rd73], %fd116;
	add.s64 	%rd74, %rd44, %rd72;
	ld.f64 	%fd117, [%rd74];
	add.f64 	%fd118, %fd114, %fd117;
	st.f64 	[%rd74], %fd118;
	mul.wide.s32 	%rd75, %r183, 4;
	add.s64 	%rd76, %rd45, %rd75;
	ld.u32 	%r184, [%rd76];
	add.s32 	%r185, %r184, 1;
	st.u32 	[%rd76], %r185;
	ld.global.f64 	%fd119, [%rd71+24];
	ld.global.f64 	%fd120, [%rd71+32];
	ld.global.u32 	%r186, [%rd71+40];
	mul.wide.s32 	%rd77, %r186, 8;
	add.s64 	%rd78, %rd43, %rd77;
	ld.f64 	%fd121, [%rd78];
	add.f64 	%fd122, %fd119, %fd121;
	st.f64 	[%rd78], %fd122;
	add.s64 	%rd79, %rd44, %rd77;
	ld.f64 	%fd123, [%rd79];
	add.f64 	%fd124, %fd120, %fd123;
	st.f64 	[%rd79], %fd124;
	mul.wide.s32 	%rd80, %r186, 4;
	add.s64 	%rd81, %rd45, %rd80;
	ld.u32 	%r187, [%rd81];
	add.s32 	%r188, %r187, 1;
	st.u32 	[%rd81], %r188;
	ld.global.f64 	%fd125, [%rd71+48];
	ld.global.f64 	%fd126, [%rd71+56];
	ld.global.u32 	%r189, [%rd71+64];
	mul.wide.s32 	%rd82, %r189, 8;
	add.s64 	%rd83, %rd43, %rd82;
	ld.f64 	%fd127, [%rd83];
	add.f64 	%fd128, %fd125, %fd127;
	st.f64 	[%rd83], %fd128;
	add.s64 	%rd84, %rd44, %rd82;
	ld.f64 	%fd129, [%rd84];
	add.f64 	%fd130, %fd126, %fd129;
	st.f64 	[%rd84], %fd130;
	mul.wide.s32 	%rd85, %r189, 4;
	add.s64 	%rd86, %rd45, %rd85;
	ld.u32 	%r190, [%rd86];
	add.s32 	%r191, %r190, 1;
	st.u32 	[%rd86], %r191;
	ld.global.f64 	%fd131, [%rd71+72];
	ld.global.f64 	%fd132, [%rd71+80];
	ld.global.u32 	%r192, [%rd71+88];
	mul.wide.s32 	%rd87, %r192, 8;
	add.s64 	%rd88, %rd43, %rd87;
	ld.f64 	%fd133, [%rd88];
	add.f64 	%fd134, %fd131, %fd133;
	st.f64 	[%rd88], %fd134;
	add.s64 	%rd89, %rd44, %rd87;
	ld.f64 	%fd135, [%rd89];
	add.f64 	%fd136, %fd132, %fd135;
	st.f64 	[%rd89], %fd136;
	mul.wide.s32 	%rd90, %r192, 4;
	add.s64 	%rd91, %rd45, %rd90;
	ld.u32 	%r193, [%rd91];
	add.s32 	%r194, %r193, 1;
	st.u32 	[%rd91], %r194;
	ld.global.f64 	%fd137, [%rd71+96];
	ld.global.f64 	%fd138, [%rd71+104];
	ld.global.u32 	%r195, [%rd71+112];
	mul.wide.s32 	%rd92, %r195, 8;
	add.s64 	%rd93, %rd43, %rd92;
	ld.f64 	%fd139, [%rd93];
	add.f64 	%fd140, %fd137, %fd139;
	st.f64 	[%rd93], %fd140;
	add.s64 	%rd94, %rd44, %rd92;
	ld.f64 	%fd141, [%rd94];
	add.f64 	%fd142, %fd138, %fd141;
	st.f64 	[%rd94], %fd142;
	mul.wide.s32 	%rd95, %r195, 4;
	add.s64 	%rd96, %rd45, %rd95;
	ld.u32 	%r196, [%rd96];
	add.s32 	%r197, %r196, 1;
	st.u32 	[%rd96], %r197;
	ld.global.f64 	%fd143, [%rd71+120];
	ld.global.f64 	%fd144, [%rd71+128];
	ld.global.u32 	%r198, [%rd71+136];
	mul.wide.s32 	%rd97, %r198, 8;
	add.s64 	%rd98, %rd43, %rd97;
	ld.f64 	%fd145, [%rd98];
	add.f64 	%fd146, %fd143, %fd145;
	st.f64 	[%rd98], %fd146;
	add.s64 	%rd99, %rd44, %rd97;
	ld.f64 	%fd147, [%rd99];
	add.f64 	%fd148, %fd144, %fd147;
	st.f64 	[%rd99], %fd148;
	mul.wide.s32 	%rd100, %r198, 4;
	add.s64 	%rd101, %rd45, %rd100;
	ld.u32 	%r199, [%rd101];
	add.s32 	%r200, %r199, 1;
	st.u32 	[%rd101], %r200;
	ld.global.f64 	%fd149, [%rd71+144];
	ld.global.f64 	%fd150, [%rd71+152];
	ld.global.u32 	%r201, [%rd71+160];
	mul.wide.s32 	%rd102, %r201, 8;
	add.s64 	%rd103, %rd43, %rd102;
	ld.f64 	%fd151, [%rd103];
	add.f64 	%fd152, %fd149, %fd151;
	st.f64 	[%rd103], %fd152;
	add.s64 	%rd104, %rd44, %rd102;
	ld.f64 	%fd153, [%rd104];
	add.f64 	%fd154, %fd150, %fd153;
	st.f64 	[%rd104], %fd154;
	mul.wide.s32 	%rd105, %r201, 4;
	add.s64 	%rd106, %rd45, %rd105;
	ld.u32 	%r202, [%rd106];
	add.s32 	%r203, %r202, 1;
	st.u32 	[%rd106], %r203;
	ld.global.f64 	%fd155, [%rd71+168];
	ld.global.f64 	%fd156, [%rd71+176];
	ld.global.u32 	%r204, [%rd71+184];
	mul.wide.s32 	%rd107, %r204, 8;
	add.s64 	%rd108, %rd43, %rd107;
	ld.f64 	%fd157, [%rd108];
	add.f64 	%fd158, %fd155, %fd157;
	st.f64 	[%rd108], %fd158;
	add.s64 	%rd109, %rd44, %rd107;
	ld.f64 	%fd159, [%rd109];
	add.f64 	%fd160, %fd156, %fd159;
	st.f64 	[%rd109], %fd160;
	mul.wide.s32 	%rd110, %r204, 4;
	add.s64 	%rd111, %rd45, %rd110;
	ld.u32 	%r205, [%rd111];
	add.s32 	%r206, %r205, 1;
	st.u32 	[%rd111], %r206;
	add.s32 	%r364, %r364, 8;
	setp.eq.s32 	%p93, %r364, %r13;
	mov.u32 	%r362, %r13;
	@%p93 bra 	$L__BB0_67;
	bra.uni 	$L__BB0_66;
$L__BB0_67:
	setp.eq.s32 	%p94, %r5, 0;
	@%p94 bra 	$L__BB0_75;
	setp.lt.u32 	%p95, %r6, 3;
	@%p95 bra 	$L__BB0_70;
	mul.wide.u32 	%rd112, %r362, 24;
	add.s64 	%rd113, %rd1, %rd112;
	ld.global.f64 	%fd161, [%rd113];
	ld.global.f64 	%fd162, [%rd113+8];
	ld.global.u32 	%r207, [%rd113+16];
	mul.wide.s32 	%rd114, %r207, 8;
	add.s64 	%rd115, %rd43, %rd114;
	ld.f64 	%fd163, [%rd115];
	add.f64 	%fd164, %fd161, %fd163;
	st.f64 	[%rd115], %fd164;
	add.s64 	%rd116, %rd44, %rd114;
	ld.f64 	%fd165, [%rd116];
	add.f64 	%fd166, %fd162, %fd165;
	st.f64 	[%rd116], %fd166;
	mul.wide.s32 	%rd117, %r207, 4;
	add.s64 	%rd118, %rd45, %rd117;
	ld.u32 	%r208, [%rd118];
	add.s32 	%r209, %r208, 1;
	st.u32 	[%rd118], %r209;
	ld.global.f64 	%fd167, [%rd113+24];
	ld.global.f64 	%fd168, [%rd113+32];
	ld.global.u32 	%r210, [%rd113+40];
	mul.wide.s32 	%rd119, %r210, 8;
	add.s64 	%rd120, %rd43, %rd119;
	ld.f64 	%fd169, [%rd120];
	add.f64 	%fd170, %fd167, %fd169;
	st.f64 	[%rd120], %fd170;
	add.s64 	%rd121, %rd44, %rd119;
	ld.f64 	%fd171, [%rd121];
	add.f64 	%fd172, %fd168, %fd171;
	st.f64 	[%rd121], %fd172;
	mul.wide.s32 	%rd122, %r210, 4;
	add.s64 	%rd123, %rd45, %rd122;
	ld.u32 	%r211, [%rd123];
	add.s32 	%r212, %r211, 1;
	st.u32 	[%rd123], %r212;
	ld.global.f64 	%fd173, [%rd113+48];
	ld.global.f64 	%fd174, [%rd113+56];
	ld.global.u32 	%r213, [%rd113+64];
	mul.wide.s32 	%rd124, %r213, 8;
	add.s64 	%rd125, %rd43, %rd124;
	ld.f64 	%fd175, [%rd125];
	add.f64 	%fd176, %fd173, %fd175;
	st.f64 	[%rd125], %fd176;
	add.s64 	%rd126, %rd44, %rd124;
	ld.f64 	%fd177, [%rd126];
	add.f64 	%fd178, %fd174, %fd177;
	st.f64 	[%rd126], %fd178;
	mul.wide.s32 	%rd127, %r213, 4;
	add.s64 	%rd128, %rd45, %rd127;
	ld.u32 	%r214, [%rd128];
	add.s32 	%r215, %r214, 1;
	st.u32 	[%rd128], %r215;
	ld.global.f64 	%fd179, [%rd113+72];
	ld.global.f64 	%fd180, [%rd113+80];
	ld.global.u32 	%r216, [%rd113+88];
	mul.wide.s32 	%rd129, %r216, 8;
	add.s64 	%rd130, %rd43, %rd129;
	ld.f64 	%fd181, [%rd130];
	add.f64 	%fd182, %fd179, %fd181;
	st.f64 	[%rd130], %fd182;
	add.s64 	%rd131, %rd44, %rd129;
	ld.f64 	%fd183, [%rd131];
	add.f64 	%fd184, %fd180, %fd183;
	st.f64 	[%rd131], %fd184;
	mul.wide.s32 	%rd132, %r216, 4;
	add.s64 	%rd133, %rd45, %rd132;
	ld.u32 	%r217, [%rd133];
	add.s32 	%r218, %r217, 1;
	st.u32 	[%rd133], %r218;
	add.s32 	%r362, %r362, 4;
$L__BB0_70:
	setp.eq.s32 	%p96, %r7, 0;
	@%p96 bra 	$L__BB0_75;
	setp.eq.s32 	%p97, %r8, 0;
	@%p97 bra 	$L__BB0_73;
	mul.wide.u32 	%rd134, %r362, 24;
	add.s64 	%rd135, %rd1, %rd134;
	ld.global.f64 	%fd185, [%rd135];
	ld.global.f64 	%fd186, [%rd135+8];
	ld.global.u32 	%r219, [%rd135+16];
	mul.wide.s32 	%rd136, %r219, 8;
	add.s64 	%rd137, %rd43, %rd136;
	ld.f64 	%fd187, [%rd137];
	add.f64 	%fd188, %fd185, %fd187;
	st.f64 	[%rd137], %fd188;
	add.s64 	%rd138, %rd44, %rd136;
	ld.f64 	%fd189, [%rd138];
	add.f64 	%fd190, %fd186, %fd189;
	st.f64 	[%rd138], %fd190;
	mul.wide.s32 	%rd139, %r219, 4;
	add.s64 	%rd140, %rd45, %rd139;
	ld.u32 	%r220, [%rd140];
	add.s32 	%r221, %r220, 1;
	st.u32 	[%rd140], %r221;
	ld.global.f64 	%fd191, [%rd135+24];
	ld.global.f64 	%fd192, [%rd135+32];
	ld.global.u32 	%r222, [%rd135+40];
	mul.wide.s32 	%rd141, %r222, 8;
	add.s64 	%rd142, %rd43, %rd141;
	ld.f64 	%fd193, [%rd142];
	add.f64 	%fd194, %fd191, %fd193;
	st.f64 	[%rd142], %fd194;
	add.s64 	%rd143, %rd44, %rd141;
	ld.f64 	%fd195, [%rd143];
	add.f64 	%fd196, %fd192, %fd195;
	st.f64 	[%rd143], %fd196;
	mul.wide.s32 	%rd144, %r222, 4;
	add.s64 	%rd145, %rd45, %rd144;
	ld.u32 	%r223, [%rd145];
	add.s32 	%r224, %r223, 1;
	st.u32 	[%rd145], %r224;
	add.s32 	%r362, %r362, 2;
$L__BB0_73:
	setp.eq.s32 	%p98, %r14, 0;
	@%p98 bra 	$L__BB0_75;
	mul.wide.u32 	%rd146, %r362, 24;
	add.s64 	%rd147, %rd1, %rd146;
	ld.global.f64 	%fd197, [%rd147];
	ld.global.f64 	%fd198, [%rd147+8];
	ld.global.u32 	%r225, [%rd147+16];
	mul.wide.s32 	%rd148, %r225, 8;
	add.s64 	%rd149, %rd43, %rd148;
	ld.f64 	%fd199, [%rd149];
	add.f64 	%fd200, %fd197, %fd199;
	st.f64 	[%rd149], %fd200;
	add.s64 	%rd150, %rd44, %rd148;
	ld.f64 	%fd201, [%rd150];
	add.f64 	%fd202, %fd198, %fd201;
	st.f64 	[%rd150], %fd202;
	mul.wide.s32 	%rd151, %r225, 4;
	add.s64 	%rd152, %rd45, %rd151;
	ld.u32 	%r226, [%rd152];
	add.s32 	%r227, %r226, 1;
	st.u32 	[%rd152], %r227;
$L__BB0_75:
	@%p83 bra 	$L__BB0_104;
	setp.lt.u32 	%p100, %r106, 4;
	mov.b32 	%r367, 0;
	@%p100 bra 	$L__BB0_91;
	mov.b32 	%r365, 0;
$L__BB0_78:
	.pragma "nounroll";
	mul.wide.u32 	%rd153, %r365, 4;
	add.s64 	%rd15, %rd45, %rd153;
	ld.u32 	%r61, [%rd15];
	setp.eq.s32 	%p101, %r61, 0;
	mul.wide.u32 	%rd154, %r365, 8;
	add.s64 	%rd16, %rd43, %rd154;
	add.s64 	%rd17, %rd44, %rd154;
	mul.wide.u32 	%rd155, %r365, 24;
	add.s64 	%rd18, %rd2, %rd155;
	@%p101 bra 	$L__BB0_80;
	ld.f64 	%fd203, [%rd16];
	cvt.rn.f64.s32 	%fd204, %r61;
	div.rn.f64 	%fd205, %fd203, %fd204;
	ld.f64 	%fd206, [%rd17];
	div.rn.f64 	%fd207, %fd206, %fd204;
	st.global.f64 	[%rd18], %fd205;
	st.global.f64 	[%rd18+8], %fd207;
	bra.uni 	$L__BB0_81;
$L__BB0_80:
	mov.b64 	%rd156, 0;
	st.global.u64 	[%rd18], %rd156;
	st.global.u64 	[%rd18+8], %rd156;
$L__BB0_81:
	ld.u32 	%r62, [%rd15+4];
	setp.eq.s32 	%p102, %r62, 0;
	@%p102 bra 	$L__BB0_83;
	ld.f64 	%fd208, [%rd16+8];
	cvt.rn.f64.s32 	%fd209, %r62;
	div.rn.f64 	%fd210, %fd208, %fd209;
	ld.f64 	%fd211, [%rd17+8];
	div.rn.f64 	%fd212, %fd211, %fd209;
	st.global.f64 	[%rd18+24], %fd210;
	st.global.f64 	[%rd18+32], %fd212;
	bra.uni 	$L__BB0_84;
$L__BB0_83:
	mov.b64 	%rd157, 0;
	st.global.u64 	[%rd18+24], %rd157;
	st.global.u64 	[%rd18+32], %rd157;
$L__BB0_84:
	ld.u32 	%r63, [%rd15+8];
	setp.eq.s32 	%p103, %r63, 0;
	@%p103 bra 	$L__BB0_86;
	ld.f64 	%fd213, [%rd16+16];
	cvt.rn.f64.s32 	%fd214, %r63;
	div.rn.f64 	%fd215, %fd213, %fd214;
	ld.f64 	%fd216, [%rd17+16];
	div.rn.f64 	%fd217, %fd216, %fd214;
	st.global.f64 	[%rd18+48], %fd215;
	st.global.f64 	[%rd18+56], %fd217;
	bra.uni 	$L__BB0_87;
$L__BB0_86:
	mov.b64 	%rd158, 0;
	st.global.u64 	[%rd18+48], %rd158;
	st.global.u64 	[%rd18+56], %rd158;
$L__BB0_87:
	ld.u32 	%r64, [%rd15+12];
	setp.eq.s32 	%p104, %r64, 0;
	@%p104 bra 	$L__BB0_89;
	ld.f64 	%fd218, [%rd16+24];
	cvt.rn.f64.s32 	%fd219, %r64;
	div.rn.f64 	%fd220, %fd218, %fd219;
	ld.f64 	%fd221, [%rd17+24];
	div.rn.f64 	%fd222, %fd221, %fd219;
	st.global.f64 	[%rd18+72], %fd220;
	st.global.f64 	[%rd18+80], %fd222;
	bra.uni 	$L__BB0_90;
$L__BB0_89:
	mov.b64 	%rd159, 0;
	st.global.u64 	[%rd18+72], %rd159;
	st.global.u64 	[%rd18+80], %rd159;
$L__BB0_90:
	add.s32 	%r365, %r365, 4;
	setp.ne.s32 	%p105, %r365, %r18;
	mov.u32 	%r367, %r18;
	@%p105 bra 	$L__BB0_78;
$L__BB0_91:
	setp.eq.s32 	%p106, %r11, 0;
	@%p106 bra 	$L__BB0_104;
	setp.eq.s32 	%p107, %r12, 0;
	@%p107 bra 	$L__BB0_100;
	mul.wide.u32 	%rd160, %r367, 4;
	add.s64 	%rd19, %rd45, %rd160;
	ld.u32 	%r67, [%rd19];
	setp.eq.s32 	%p108, %r67, 0;
	mul.wide.u32 	%rd161, %r367, 8;
	add.s64 	%rd20, %rd43, %rd161;
	add.s64 	%rd21, %rd44, %rd161;
	mul.wide.u32 	%rd162, %r367, 24;
	add.s64 	%rd22, %rd2, %rd162;
	@%p108 bra 	$L__BB0_95;
	ld.f64 	%fd223, [%rd20];
	cvt.rn.f64.s32 	%fd224, %r67;
	div.rn.f64 	%fd225, %fd223, %fd224;
	ld.f64 	%fd226, [%rd21];
	div.rn.f64 	%fd227, %fd226, %fd224;
	st.global.f64 	[%rd22], %fd225;
	st.global.f64 	[%rd22+8], %fd227;
	bra.uni 	$L__BB0_96;
$L__BB0_95:
	mov.b64 	%rd163, 0;
	st.global.u64 	[%rd22], %rd163;
	st.global.u64 	[%rd22+8], %rd163;
$L__BB0_96:
	ld.u32 	%r68, [%rd19+4];
	setp.eq.s32 	%p109, %r68, 0;
	@%p109 bra 	$L__BB0_98;
	ld.f64 	%fd228, [%rd20+8];
	cvt.rn.f64.s32 	%fd229, %r68;
	div.rn.f64 	%fd230, %fd228, %fd229;
	ld.f64 	%fd231, [%rd21+8];
	div.rn.f64 	%fd232, %fd231, %fd229;
	st.global.f64 	[%rd22+24], %fd230;
	st.global.f64 	[%rd22+32], %fd232;
	bra.uni 	$L__BB0_99;
$L__BB0_98:
	mov.b64 	%rd164, 0;
	st.global.u64 	[%rd22+24], %rd164;
	st.global.u64 	[%rd22+32], %rd164;
$L__BB0_99:
	add.s32 	%r367, %r367, 2;
$L__BB0_100:
	setp.eq.s32 	%p110, %r15, 0;
	@%p110 bra 	$L__BB0_104;
	mul.wide.u32 	%rd165, %r367, 4;
	add.s64 	%rd166, %rd45, %rd165;
	ld.u32 	%r71, [%rd166];
	setp.eq.s32 	%p111, %r71, 0;
	@%p111 bra 	$L__BB0_103;
	mul.wide.u32 	%rd167, %r367, 8;
	add.s64 	%rd168, %rd43, %rd167;
	ld.f64 	%fd233, [%rd168];
	cvt.rn.f64.s32 	%fd234, %r71;
	div.rn.f64 	%fd235, %fd233, %fd234;
	add.s64 	%rd169, %rd44, %rd167;
	ld.f64 	%fd236, [%rd169];
	div.rn.f64 	%fd237, %fd236, %fd234;
	mul.wide.u32 	%rd170, %r367, 24;
	add.s64 	%rd171, %rd2, %rd170;
	st.global.f64 	[%rd171], %fd235;
	st.global.f64 	[%rd171+8], %fd237;
	bra.uni 	$L__BB0_104;
$L__BB0_103:
	mul.wide.u32 	%rd172, %r367, 24;
	add.s64 	%rd173, %rd2, %rd172;
	mov.b64 	%rd174, 0;
	st.global.u64 	[%rd173], %rd174;
	st.global.u64 	[%rd173+8], %rd174;
$L__BB0_104:
	{ // callseq 9, 0
	.param .b64 param0;
	st.param.b64 	[param0], %rd43;
	call.uni 
	free, 
	(
	param0
	);
	} // callseq 9
	{ // callseq 10, 0
	.param .b64 param0;
	st.param.b64 	[param0], %rd44;
	call.uni 
	free, 
	(
	param0
	);
	} // callseq 10
	{ // callseq 11, 0
	.param .b64 param0;
	st.param.b64 	[param0], %rd45;
	call.uni 
	free, 
	(
	param0
	);
	} // callseq 11
	add.s32 	%r72, %r345, 1;
	mov.pred 	%p158, 0;
	@%p83 bra 	$L__BB0_117;
	setp.lt.u32 	%p114, %r106, 8;
	mov.b32 	%r374, 0;
	mov.u32 	%r379, %r374;
	@%p114 bra 	$L__BB0_108;
	mov.b32 	%r368, 0;
	mov.u32 	%r379, %r368;
$L__BB0_107:
	.pragma "nounroll";
	mul.wide.u32 	%rd175, %r368, 24;
	add.s64 	%rd176, %rd2, %rd175;
	ld.global.f64 	%fd238, [%rd176];
	add.s64 	%rd177, %rd3, %rd175;
	ld.global.f64 	%fd239, [%rd177];
	sub.f64 	%fd240, %fd238, %fd239;
	abs.f64 	%fd241, %fd240;
	ld.global.f64 	%fd243, [%rd176+8];
	ld.global.f64 	%fd244, [%rd177+8];
	sub.f64 	%fd245, %fd243, %fd244;
	abs.f64 	%fd246, %fd245;
	setp.gt.f64 	%p115, %fd241, %fd1;
	setp.gt.f64 	%p116, %fd246, %fd1;
	st.global.f64 	[%rd177], %fd238;
	st.global.f64 	[%rd177+8], %fd243;
	ld.global.f64 	%fd248, [%rd176+24];
	ld.global.f64 	%fd249, [%rd177+24];
	sub.f64 	%fd250, %fd248, %fd249;
	abs.f64 	%fd251, %fd250;
	ld.global.f64 	%fd253, [%rd176+32];
	ld.global.f64 	%fd254, [%rd177+32];
	sub.f64 	%fd255, %fd253, %fd254;
	abs.f64 	%fd256, %fd255;
	setp.gt.f64 	%p117, %fd251, %fd1;
	setp.gt.f64 	%p118, %fd256, %fd1;
	st.global.f64 	[%rd177+24], %fd248;
	st.global.f64 	[%rd177+32], %fd253;
	ld.global.f64 	%fd258, [%rd176+48];
	ld.global.f64 	%fd259, [%rd177+48];
	sub.f64 	%fd260, %fd258, %fd259;
	abs.f64 	%fd261, %fd260;
	ld.global.f64 	%fd263, [%rd176+56];
	ld.global.f64 	%fd264, [%rd177+56];
	sub.f64 	%fd265, %fd263, %fd264;
	abs.f64 	%fd266, %fd265;
	setp.gt.f64 	%p119, %fd261, %fd1;
	setp.gt.f64 	%p120, %fd266, %fd1;
	st.global.f64 	[%rd177+48], %fd258;
	st.global.f64 	[%rd177+56], %fd263;
	ld.global.f64 	%fd268, [%rd176+72];
	ld.global.f64 	%fd269, [%rd177+72];
	sub.f64 	%fd270, %fd268, %fd269;
	abs.f64 	%fd271, %fd270;
	ld.global.f64 	%fd273, [%rd176+80];
	ld.global.f64 	%fd274, [%rd177+80];
	sub.f64 	%fd275, %fd273, %fd274;
	abs.f64 	%fd276, %fd275;
	setp.gt.f64 	%p121, %fd271, %fd1;
	setp.gt.f64 	%p122, %fd276, %fd1;
	st.global.f64 	[%rd177+72], %fd268;
	st.global.f64 	[%rd177+80], %fd273;
	ld.global.f64 	%fd278, [%rd176+96];
	ld.global.f64 	%fd279, [%rd177+96];
	sub.f64 	%fd280, %fd278, %fd279;
	abs.f64 	%fd281, %fd280;
	ld.global.f64 	%fd283, [%rd176+104];
	ld.global.f64 	%fd284, [%rd177+104];
	sub.f64 	%fd285, %fd283, %fd284;
	abs.f64 	%fd286, %fd285;
	setp.gt.f64 	%p123, %fd281, %fd1;
	setp.gt.f64 	%p124, %fd286, %fd1;
	st.global.f64 	[%rd177+96], %fd278;
	st.global.f64 	[%rd177+104], %fd283;
	ld.global.f64 	%fd288, [%rd176+120];
	ld.global.f64 	%fd289, [%rd177+120];
	sub.f64 	%fd290, %fd288, %fd289;
	abs.f64 	%fd291, %fd290;
	ld.global.f64 	%fd293, [%rd176+128];
	ld.global.f64 	%fd294, [%rd177+128];
	sub.f64 	%fd295, %fd293, %fd294;
	abs.f64 	%fd296, %fd295;
	setp.gt.f64 	%p125, %fd291, %fd1;
	setp.gt.f64 	%p126, %fd296, %fd1;
	st.global.f64 	[%rd177+120], %fd288;
	st.global.f64 	[%rd177+128], %fd293;
	ld.global.f64 	%fd298, [%rd176+144];
	ld.global.f64 	%fd299, [%rd177+144];
	sub.f64 	%fd300, %fd298, %fd299;
	abs.f64 	%fd301, %fd300;
	ld.global.f64 	%fd303, [%rd176+152];
	ld.global.f64 	%fd304, [%rd177+152];
	sub.f64 	%fd305, %fd303, %fd304;
	abs.f64 	%fd306, %fd305;
	setp.gt.f64 	%p127, %fd301, %fd1;
	setp.gt.f64 	%p128, %fd306, %fd1;
	st.global.f64 	[%rd177+144], %fd298;
	st.global.f64 	[%rd177+152], %fd303;
	ld.global.f64 	%fd308, [%rd176+168];
	ld.global.f64 	%fd309, [%rd177+168];
	sub.f64 	%fd310, %fd308, %fd309;
	abs.f64 	%fd311, %fd310;
	ld.global.f64 	%fd312, [%rd176+176];
	ld.global.f64 	%fd313, [%rd177+176];
	sub.f64 	%fd314, %fd312, %fd313;
	abs.f64 	%fd315, %fd314;
	max.f64 	%fd317, %fd311, %fd315;
	setp.gt.f64 	%p129, %fd317, %fd1;
	selp.b32 	%r233, 1, %r379, %p116;
	selp.b32 	%r234, 1, %r233, %p115;
	selp.b32 	%r235, 1, %r234, %p118;
	selp.b32 	%r236, 1, %r235, %p117;
	selp.b32 	%r237, 1, %r236, %p120;
	selp.b32 	%r238, 1, %r237, %p119;
	selp.b32 	%r239, 1, %r238, %p122;
	selp.b32 	%r240, 1, %r239, %p121;
	selp.b32 	%r241, 1, %r240, %p124;
	selp.b32 	%r242, 1, %r241, %p123;
	selp.b32 	%r243, 1, %r242, %p126;
	selp.b32 	%r244, 1, %r243, %p125;
	selp.b32 	%r245, 1, %r244, %p128;
	selp.b32 	%r246, 1, %r245, %p127;
	selp.b32 	%r379, 1, %r246, %p129;
	st.global.f64 	[%rd177+168], %fd308;
	st.global.f64 	[%rd177+176], %fd312;
	add.s32 	%r368, %r368, 8;
	setp.ne.s32 	%p130, %r368, %r17;
	mov.u32 	%r374, %r17;
	@%p130 bra 	$L__BB0_107;
$L__BB0_108:
	setp.eq.s32 	%p131, %r9, 0;
	@%p131 bra 	$L__BB0_116;
	setp.lt.u32 	%p132, %r10, 3;
	@%p132 bra 	$L__BB0_111;
	mul.wide.u32 	%rd178, %r374, 24;
	add.s64 	%rd179, %rd2, %rd178;
	ld.global.f64 	%fd318, [%rd179];
	add.s64 	%rd180, %rd3, %rd178;
	ld.global.f64 	%fd319, [%rd180];
	sub.f64 	%fd320, %fd318, %fd319;
	abs.f64 	%fd321, %fd320;
	ld.global.f64 	%fd323, [%rd179+8];
	ld.global.f64 	%fd324, [%rd180+8];
	sub.f64 	%fd325, %fd323, %fd324;
	abs.f64 	%fd326, %fd325;
	setp.gt.f64 	%p133, %fd321, %fd1;
	setp.gt.f64 	%p134, %fd326, %fd1;
	st.global.f64 	[%rd180], %fd318;
	st.global.f64 	[%rd180+8], %fd323;
	ld.global.f64 	%fd328, [%rd179+24];
	ld.global.f64 	%fd329, [%rd180+24];
	sub.f64 	%fd330, %fd328, %fd329;
	abs.f64 	%fd331, %fd330;
	ld.global.f64 	%fd333, [%rd179+32];
	ld.global.f64 	%fd334, [%rd180+32];
	sub.f64 	%fd335, %fd333, %fd334;
	abs.f64 	%fd336, %fd335;
	setp.gt.f64 	%p135, %fd331, %fd1;
	setp.gt.f64 	%p136, %fd336, %fd1;
	st.global.f64 	[%rd180+24], %fd328;
	st.global.f64 	[%rd180+32], %fd333;
	ld.global.f64 	%fd338, [%rd179+48];
	ld.global.f64 	%fd339, [%rd180+48];
	sub.f64 	%fd340, %fd338, %fd339;
	abs.f64 	%fd341, %fd340;
	ld.global.f64 	%fd343, [%rd179+56];
	ld.global.f64 	%fd344, [%rd180+56];
	sub.f64 	%fd345, %fd343, %fd344;
	abs.f64 	%fd346, %fd345;
	setp.gt.f64 	%p137, %fd341, %fd1;
	setp.gt.f64 	%p138, %fd346, %fd1;
	st.global.f64 	[%rd180+48], %fd338;
	st.global.f64 	[%rd180+56], %fd343;
	ld.global.f64 	%fd348, [%rd179+72];
	ld.global.f64 	%fd349, [%rd180+72];
	sub.f64 	%fd350, %fd348, %fd349;
	abs.f64 	%fd351, %fd350;
	ld.global.f64 	%fd352, [%rd179+80];
	ld.global.f64 	%fd353, [%rd180+80];
	sub.f64 	%fd354, %fd352, %fd353;
	abs.f64 	%fd355, %fd354;
	max.f64 	%fd357, %fd351, %fd355;
	setp.gt.f64 	%p139, %fd357, %fd1;
	selp.b32 	%r248, 1, %r379, %p134;
	selp.b32 	%r249, 1, %r248, %p133;
	selp.b32 	%r250, 1, %r249, %p136;
	selp.b32 	%r251, 1, %r250, %p135;
	selp.b32 	%r252, 1, %r251, %p138;
	selp.b32 	%r253, 1, %r252, %p137;
	selp.b32 	%r379, 1, %r253, %p139;
	st.global.f64 	[%rd180+72], %fd348;
	st.global.f64 	[%rd180+80], %fd352;
	add.s32 	%r374, %r374, 4;
$L__BB0_111:
	setp.eq.s32 	%p140, %r11, 0;
	@%p140 bra 	$L__BB0_116;
	setp.eq.s32 	%p141, %r12, 0;
	@%p141 bra 	$L__BB0_114;
	mul.wide.u32 	%rd181, %r374, 24;
	add.s64 	%rd182, %rd2, %rd181;
	ld.global.f64 	%fd358, [%rd182];
	add.s64 	%rd183, %rd3, %rd181;
	ld.global.f64 	%fd359, [%rd183];
	sub.f64 	%fd360, %fd358, %fd359;
	abs.f64 	%fd361, %fd360;
	ld.global.f64 	%fd363, [%rd182+8];
	ld.global.f64 	%fd364, [%rd183+8];
	sub.f64 	%fd365, %fd363, %fd364;
	abs.f64 	%fd366, %fd365;
	setp.gt.f64 	%p142, %fd361, %fd1;
	setp.gt.f64 	%p143, %fd366, %fd1;
	st.global.f64 	[%rd183], %fd358;
	st.global.f64 	[%rd183+8], %fd363;
	ld.global.f64 	%fd368, [%rd182+24];
	ld.global.f64 	%fd369, [%rd183+24];
	sub.f64 	%fd370, %fd368, %fd369;
	abs.f64 	%fd371, %fd370;
	ld.global.f64 	%fd372, [%rd182+32];
	ld.global.f64 	%fd373, [%rd183+32];
	sub.f64 	%fd374, %fd372, %fd373;
	abs.f64 	%fd375, %fd374;
	max.f64 	%fd377, %fd371, %fd375;
	setp.gt.f64 	%p144, %fd377, %fd1;
	selp.b32 	%r255, 1, %r379, %p143;
	selp.b32 	%r256, 1, %r255, %p142;
	selp.b32 	%r379, 1, %r256, %p144;
	st.global.f64 	[%rd183+24], %fd368;
	st.global.f64 	[%rd183+32], %fd372;
	add.s32 	%r374, %r374, 2;
$L__BB0_114:
	setp.eq.s32 	%p145, %r15, 0;
	@%p145 bra 	$L__BB0_116;
	mul.wide.u32 	%rd184, %r374, 24;
	add.s64 	%rd185, %rd2, %rd184;
	ld.global.f64 	%fd378, [%rd185];
	add.s64 	%rd186, %rd3, %rd184;
	ld.global.f64 	%fd379, [%rd186];
	sub.f64 	%fd380, %fd378, %fd379;
	abs.f64 	%fd381, %fd380;
	ld.global.f64 	%fd382, [%rd185+8];
	ld.global.f64 	%fd383, [%rd186+8];
	sub.f64 	%fd384, %fd382, %fd383;
	abs.f64 	%fd385, %fd384;
	max.f64 	%fd387, %fd381, %fd385;
	setp.gt.f64 	%p146, %fd387, %fd1;
	selp.b32 	%r379, 1, %r379, %p146;
	st.global.f64 	[%rd186], %fd378;
	st.global.f64 	[%rd186+8], %fd382;
$L__BB0_116:
	setp.ne.s32 	%p158, %r379, 0;
$L__BB0_117:
	setp.lt.s32 	%p147, %r345, 9;
	and.pred  	%p148, %p158, %p147;
	mov.u32 	%r345, %r72;
	@%p148 bra 	$L__BB0_1;
	setp.lt.s32 	%p149, %r106, 1;
	mov.b32 	%r257, 10;
	st.local.v2.u32 	[%rd4], {%r72, %r257};
	mov.u64 	%rd187, $str;
	cvta.global.u64 	%rd188, %rd187;
	add.u64 	%rd189, %SP, 0;
	{ // callseq 12, 0
	.param .b64 param0;
	st.param.b64 	[param0], %rd188;
	.param .b64 param1;
	st.param.b64 	[param1], %rd189;
	.param .b32 retval0;
	call.uni (retval0), 
	vprintf, 
	(
	param0, 
	param1
	);
	ld.param.b32 	%r258, [retval0];
	} // callseq 12
	@%p149 bra 	$L__BB0_131;
	and.b32  	%r92, %r106, 15;
	setp.lt.u32 	%p150, %r106, 16;
	mov.b32 	%r382, 0;
	@%p150 bra 	$L__BB0_122;
	and.b32  	%r382, %r106, 2147483632;
	add.s64 	%rd209, %rd3, 192;
	mov.b32 	%r380, 0;
	mov.u64 	%rd190, $str$1;
$L__BB0_121:
	.pragma "nounroll";
	ld.global.f64 	%fd388, [%rd209+-192];
	ld.global.f64 	%fd389, [%rd209+-184];
	st.local.u32 	[%rd4], %r380;
	st.local.f64 	[%rd4+8], %fd388;
	st.local.f64 	[%rd4+16], %fd389;
	cvta.global.u64 	%rd191, %rd190;
	{ // callseq 13, 0
	.param .b64 param0;
	st.param.b64 	[param0], %rd191;
	.param .b64 param1;
	st.param.b64 	[param1], %rd189;
	.param .b32 retval0;
	call.uni (retval0), 
	vprintf, 
	(
	param0, 
	param1
	);
	ld.param.b32 	%r262, [retval0];
	} // callseq 13
	ld.global.f64 	%fd390, [%rd209+-168];
	ld.global.f64 	%fd391, [%rd209+-160];
	add.s32 	%r264, %r380, 1;
	st.local.u32 	[%rd4], %r264;
	st.local.f64 	[%rd4+8], %fd390;
	st.local.f64 	[%rd4+16], %fd391;
	{ // callseq 14, 0
	.param .b64 param0;
	st.param.b64 	[param0], %rd191;
	.param .b64 param1;
	st.param.b64 	[param1], %rd189;
	.param .b32 retval0;
	call.uni (retval0), 
	vprintf, 
	(
	param0, 
	param1
	);
	ld.param.b32 	%r265, [retval0];
	} // callseq 14
	ld.global.f64 	%fd392, [%rd209+-144];
	ld.global.f64 	%fd393, [%rd209+-136];
	add.s32 	%r267, %r380, 2;
	st.local.u32 	[%rd4], %r267;
	st.local.f64 	[%rd4+8], %fd392;
	st.local.f64 	[%rd4+16], %fd393;
	{ // callseq 15, 0
	.param .b64 param0;
	st.param.b64 	[param0], %rd191;
	.param .b64 param1;
	st.param.b64 	[param1], %rd189;
	.param .b32 retval0;
	call.uni (retval0), 
	vprintf, 
	(
	param0, 
	param1
	);
	ld.param.b32 	%r268, [retval0];
	} // callseq 15
	ld.global.f64 	%fd394, [%rd209+-120];
	ld.global.f64 	%fd395, [%rd209+-112];
	add.s32 	%r270, %r380, 3;
	st.local.u32 	[%rd4], %r270;
	st.local.f64 	[%rd4+8], %fd394;
	st.local.f64 	[%rd4+16], %fd395;
	{ // callseq 16, 0
	.param .b64 param0;
	st.param.b64 	[param0], %rd191;
	.param .b64 param1;
	st.param.b64 	[param1], %rd189;
	.param .b32 retval0;
	call.uni (retval0), 
	vprintf, 
	(
	param0, 
	param1
	);
	ld.param.b32 	%r271, [retval0];
	} // callseq 16
	ld.global.f64 	%fd396, [%rd209+-96];
	ld.global.f64 	%fd397, [%rd209+-88];
	add.s32 	%r273, %r380, 4;
	st.local.u32 	[%rd4], %r273;
	st.local.f64 	[%rd4+8], %fd396;
	st.local.f64 	[%rd4+16], %fd397;
	{ // callseq 17, 0
	.param .b64 param0;
	st.param.b64 	[param0], %rd191;
	.param .b64 param1;
	st.param.b64 	[param1], %rd189;
	.param .b32 retval0;
	call.uni (retval0), 
	vprintf, 
	(
	param0, 
	param1
	);
	ld.param.b32 	%r274, [retval0];
	} // callseq 17
	ld.global.f64 	%fd398, [%rd209+-72];
	ld.global.f64 	%fd399, [%rd209+-64];
	add.s32 	%r276, %r380, 5;
	st.local.u32 	[%rd4], %r276;
	st.local.f64 	[%rd4+8], %fd398;
	st.local.f64 	[%rd4+16], %fd399;
	{ // callseq 18, 0
	.param .b64 param0;
	st.param.b64 	[param0], %rd191;
	.param .b64 param1;
	st.param.b64 	[param1], %rd189;
	.param .b32 retval0;
	call.uni (retval0), 
	vprintf, 
	(
	param0, 
	param1
	);
	ld.param.b32 	%r277, [retval0];
	} // callseq 18
	ld.global.f64 	%fd400, [%rd209+-48];
	ld.global.f64 	%fd401, [%rd209+-40];
	add.s32 	%r279, %r380, 6;
	st.local.u32 	[%rd4], %r279;
	st.local.f64 	[%rd4+8], %fd400;
	st.local.f64 	[%rd4+16], %fd401;
	{ // callseq 19, 0
	.param .b64 param0;
	st.param.b64 	[param0], %rd191;
	.param .b64 param1;
	st.param.b64 	[param1], %rd189;
	.param .b32 retval0;
	call.uni (retval0), 
	vprintf, 
	(
	param0, 
	param1
	);
	ld.param.b32 	%r280, [retval0];
	} // callseq 19
	ld.global.f64 	%fd402, [%rd209+-24];
	ld.global.f64 	%fd403, [%rd209+-16];
	add.s32 	%r282, %r380, 7;
	st.local.u32 	[%rd4], %r282;
	st.local.f64 	[%rd4+8], %fd402;
	st.local.f64 	[%rd4+16], %fd403;
	{ // callseq 20, 0
	.param .b64 param0;
	st.param.b64 	[param0], %rd191;
	.param .b64 param1;
	st.param.b64 	[param1], %rd189;
	.param .b32 retval0;
	call.uni (retval0), 
	vprintf, 
	(
	param0, 
	param1
	);
	ld.param.b32 	%r283, [retval0];
	} // callseq 20
	ld.global.f64 	%fd404, [%rd209];
	ld.global.f64 	%fd405, [%rd209+8];
	add.s32 	%r285, %r380, 8;
	st.local.u32 	[%rd4], %r285;
	st.local.f64 	[%rd4+8], %fd404;
	st.local.f64 	[%rd4+16], %fd405;
	{ // callseq 21, 0
	.param .b64 param0;
	st.param.b64 	[param0], %rd191;
	.param .b64 param1;
	st.param.b64 	[param1], %rd189;
	.param .b32 retval0;
	call.uni (retval0), 
	vprintf, 
	(
	param0, 
	param1
	);
	ld.param.b32 	%r286, [retval0];
	} // callseq 21
	ld.global.f64 	%fd406, [%rd209+24];
	ld.global.f64 	%fd407, [%rd209+32];
	add.s32 	%r288, %r380, 9;
	st.local.u32 	[%rd4], %r288;
	st.local.f64 	[%rd4+8], %fd406;
	st.local.f64 	[%rd4+16], %fd407;
	{ // callseq 22, 0
	.param .b64 param0;
	st.param.b64 	[param0], %rd191;
	.param .b64 param1;
	st.param.b64 	[param1], %rd189;
	.param .b32 retval0;
	call.uni (retval0), 
	vprintf, 
	(
	param0, 
	param1
	);
	ld.param.b32 	%r289, [retval0];
	} // callseq 22
	ld.global.f64 	%fd408, [%rd209+48];
	ld.global.f64 	%fd409, [%rd209+56];
	add.s32 	%r291, %r380, 10;
	st.local.u32 	[%rd4], %r291;
	st.local.f64 	[%rd4+8], %fd408;
	st.local.f64 	[%rd4+16], %fd409;
	{ // callseq 23, 0
	.param .b64 param0;
	st.param.b64 	[param0], %rd191;
	.param .b64 param1;
	st.param.b64 	[param1], %rd189;
	.param .b32 retval0;
	call.uni (retval0), 
	vprintf, 
	(
	param0, 
	param1
	);
	ld.param.b32 	%r292, [retval0];
	} // callseq 23
	ld.global.f64 	%fd410, [%rd209+72];
	ld.global.f64 	%fd411, [%rd209+80];
	add.s32 	%r294, %r380, 11;
	st.local.u32 	[%rd4], %r294;
	st.local.f64 	[%rd4+8], %fd410;
	st.local.f64 	[%rd4+16], %fd411;
	{ // callseq 24, 0
	.param .b64 param0;
	st.param.b64 	[param0], %rd191;
	.param .b64 param1;
	st.param.b64 	[param1], %rd189;
	.param .b32 retval0;
	call.uni (retval0), 
	vprintf, 
	(
	param0, 
	param1
	);
	ld.param.b32 	%r295, [retval0];
	} // callseq 24
	ld.global.f64 	%fd412, [%rd209+96];
	ld.global.f64 	%fd413, [%rd209+104];
	add.s32 	%r297, %r380, 12;
	st.local.u32 	[%rd4], %r297;
	st.local.f64 	[%rd4+8], %fd412;
	st.local.f64 	[%rd4+16], %fd413;
	{ // callseq 25, 0
	.param .b64 param0;
	st.param.b64 	[param0], %rd191;
	.param .b64 param1;
	st.param.b64 	[param1], %rd189;
	.param .b32 retval0;
	call.uni (retval0), 
	vprintf, 
	(
	param0, 
	param1
	);
	ld.param.b32 	%r298, [retval0];
	} // callseq 25
	ld.global.f64 	%fd414, [%rd209+120];
	ld.global.f64 	%fd415, [%rd209+128];
	add.s32 	%r300, %r380, 13;
	st.local.u32 	[%rd4], %r300;
	st.local.f64 	[%rd4+8], %fd414;
	st.local.f64 	[%rd4+16], %fd415;
	{ // callseq 26, 0
	.param .b64 param0;
	st.param.b64 	[param0], %rd191;
	.param .b64 param1;
	st.param.b64 	[param1], %rd189;
	.param .b32 retval0;
	call.uni (retval0), 
	vprintf, 
	(
	param0, 
	param1
	);
	ld.param.b32 	%r301, [retval0];
	} // callseq 26
	ld.global.f64 	%fd416, [%rd209+144];
	ld.global.f64 	%fd417, [%rd209+152];
	add.s32 	%r303, %r380, 14;
	st.local.u32 	[%rd4], %r303;
	st.local.f64 	[%rd4+8], %fd416;
	st.local.f64 	[%rd4+16], %fd417;
	{ // callseq 27, 0
	.param .b64 param0;
	st.param.b64 	[param0], %rd191;
	.param .b64 param1;
	st.param.b64 	[param1], %rd189;
	.param .b32 retval0;
	call.uni (retval0), 
	vprintf, 
	(
	param0, 
	param1
	);
	ld.param.b32 	%r304, [retval0];
	} // callseq 27
	ld.global.f64 	%fd418, [%rd209+168];
	ld.global.f64 	%fd419, [%rd209+176];
	add.s32 	%r306, %r380, 15;
	st.local.u32 	[%rd4], %r306;
	st.local.f64 	[%rd4+8], %fd418;
	st.local.f64 	[%rd4+16], %fd419;
	{ // callseq 28, 0
	.param .b64 param0;
	st.param.b64 	[param0], %rd191;
	.param .b64 param1;
	st.param.b64 	[param1], %rd189;
	.param .b32 retval0;
	call.uni (retval0), 
	vprintf, 
	(
	param0, 
	param1
	);
	ld.param.b32 	%r307, [retval0];
	} // callseq 28
	add.s64 	%rd209, %rd209, 384;
	add.s32 	%r380, %r380, 16;
	setp.ne.s32 	%p151, %r380, %r382;
	@%p151 bra 	$L__BB0_121;
$L__BB0_122:
	setp.eq.s32 	%p152, %r92, 0;
	@%p152 bra 	$L__BB0_131;
	setp.lt.u32 	%p153, %r92, 8;
	@%p153 bra 	$L__BB0_125;
	mul.wide.u32 	%rd193, %r382, 24;
	add.s64 	%rd194, %rd3, %rd193;
	ld.global.f64 	%fd420, [%rd194];
	ld.global.f64 	%fd421, [%rd194+8];
	st.local.u32 	[%rd4], %r382;
	st.local.f64 	[%rd4+8], %fd420;
	st.local.f64 	[%rd4+16], %fd421;
	mov.u64 	%rd195, $str$1;
	cvta.global.u64 	%rd196, %rd195;
	{ // callseq 29, 0
	.param .b64 param0;
	st.param.b64 	[param0], %rd196;
	.param .b64 param1;
	st.param.b64 	[param1], %rd189;
	.param .b32 retval0;
	call.uni (retval0), 
	vprintf, 
	(
	param0, 
	param1
	);
	ld.param.b32 	%r309, [retval0];
	} // callseq 29
	add.s32 	%r311, %r382, 1;
	ld.global.f64 	%fd422, [%rd194+24];
	ld.global.f64 	%fd423, [%rd194+32];
	st.local.u32 	[%rd4], %r311;
	st.local.f64 	[%rd4+8], %fd422;
	st.local.f64 	[%rd4+16], %fd423;
	{ // callseq 30, 0
	.param .b64 param0;
	st.param.b64 	[param0], %rd196;
	.param .b64 param1;
	st.param.b64 	[param1], %rd189;
	.param .b32 retval0;
	call.uni (retval0), 
	vprintf, 
	(
	param0, 
	param1
	);
	ld.param.b32 	%r312, [retval0];
	} // callseq 30
	add.s32 	%r314, %r382, 2;
	ld.global.f64 	%fd424, [%rd194+48];
	ld.global.f64 	%fd425, [%rd194+56];
	st.local.u32 	[%rd4], %r314;
	st.local.f64 	[%rd4+8], %fd424;
	st.local.f64 	[%rd4+16], %fd425;
	{ // callseq 31, 0
	.param .b64 param0;
	st.param.b64 	[param0], %rd196;
	.param .b64 param1;
	st.param.b64 	[param1], %rd189;
	.param .b32 retval0;
	call.uni (retval0), 
	vprintf, 
	(
	param0, 
	param1
	);
	ld.param.b32 	%r315, [retval0];
	} // callseq 31
	add.s32 	%r317, %r382, 3;
	ld.global.f64 	%fd426, [%rd194+72];
	ld.global.f64 	%fd427, [%rd194+80];
	st.local.u32 	[%rd4], %r317;
	st.local.f64 	[%rd4+8], %fd426;
	st.local.f64 	[%rd4+16], %fd427;
	{ // callseq 32, 0
	.param .b64 param0;
	st.param.b64 	[param0], %rd196;
	.param .b64 param1;
	st.param.b64 	[param1], %rd189;
	.param .b32 retval0;
	call.uni (retval0), 
	vprintf, 
	(
	param0, 
	param1
	);
	ld.param.b32 	%r318, [retval0];
	} // callseq 32
	add.s32 	%r320, %r382, 4;
	ld.global.f64 	%fd428, [%rd194+96];
	ld.global.f64 	%fd429, [%rd194+104];
	st.local.u32 	[%rd4], %r320;
	st.local.f64 	[%rd4+8], %fd428;
	st.local.f64 	[%rd4+16], %fd429;
	{ // callseq 33, 0
	.param .b64 param0;
	st.param.b64 	[param0], %rd196;
	.param .b64 param1;
	st.param.b64 	[param1], %rd189;
	.param .b32 retval0;
	call.uni (retval0), 
	vprintf, 
	(
	param0, 
	param1
	);
	ld.param.b32 	%r321, [retval0];
	} // callseq 33
	add.s32 	%r323, %r382, 5;
	ld.global.f64 	%fd430, [%rd194+120];
	ld.global.f64 	%fd431, [%rd194+128];
	st.local.u32 	[%rd4], %r323;
	st.local.f64 	[%rd4+8], %fd430;
	st.local.f64 	[%rd4+16], %fd431;
	{ // callseq 34, 0
	.param .b64 param0;
	st.param.b64 	[param0], %rd196;
	.param .b64 param1;
	st.param.b64 	[param1], %rd189;
	.param .b32 retval0;
	call.uni (retval0), 
	vprintf, 
	(
	param0, 
	param1
	);
	ld.param.b32 	%r324, [retval0];
	} // callseq 34
	add.s32 	%r326, %r382, 6;
	ld.global.f64 	%fd432, [%rd194+144];
	ld.global.f64 	%fd433, [%rd194+152];
	st.local.u32 	[%rd4], %r326;
	st.local.f64 	[%rd4+8], %fd432;
	st.local.f64 	[%rd4+16], %fd433;
	{ // callseq 35, 0
	.param .b64 param0;
	st.param.b64 	[param0], %rd196;
	.param .b64 param1;
	st.param.b64 	[param1], %rd189;
	.param .b32 retval0;
	call.uni (retval0), 
	vprintf, 
	(
	param0, 
	param1
	);
	ld.param.b32 	%r327, [retval0];
	} // callseq 35
	add.s32 	%r329, %r382, 7;
	ld.global.f64 	%fd434, [%rd194+168];
	ld.global.f64 	%fd435, [%rd194+176];
	st.local.u32 	[%rd4], %r329;
	st.local.f64 	[%rd4+8], %fd434;
	st.local.f64 	[%rd4+16], %fd435;
	{ // callseq 36, 0
	.param .b64 param0;
	st.param.b64 	[param0], %rd196;
	.param .b64 param1;
	st.param.b64 	[param1], %rd189;
	.param .b32 retval0;
	call.uni (retval0), 
	vprintf, 
	(
	param0, 
	param1
	);
	ld.param.b32 	%r330, [retval0];
	} // callseq 36
	add.s32 	%r382, %r382, 8;
$L__BB0_125:
	setp.eq.s32 	%p154, %r9, 0;
	@%p154 bra 	$L__BB0_131;
	setp.lt.u32 	%p155, %r9, 4;
	@%p155 bra 	$L__BB0_128;
	mul.wide.u32 	%rd198, %r382, 24;
	add.s64 	%rd199, %rd3, %rd198;
	ld.global.f64 	%fd436, [%rd199];
	ld.global.f64 	%fd437, [%rd199+8];
	st.local.u32 	[%rd4], %r382;
	st.local.f64 	[%rd4+8], %fd436;
	st.local.f64 	[%rd4+16], %fd437;
	mov.u64 	%rd200, $str$1;
	cvta.global.u64 	%rd201, %rd200;
	{ // callseq 37, 0
	.param .b64 param0;
	st.param.b64 	[param0], %rd201;
	.param .b64 param1;
	st.param.b64 	[param1], %rd189;
	.param .b32 retval0;
	call.uni (retval0), 
	vprintf, 
	(
	param0, 
	param1
	);
	ld.param.b32 	%r332, [retval0];
	} // callseq 37
	add.s32 	%r334, %r382, 1;
	ld.global.f64 	%fd438, [%rd199+24];
	ld.global.f64 	%fd439, [%rd199+32];
	st.local.u32 	[%rd4], %r334;
	st.local.f64 	[%rd4+8], %fd438;
	st.local.f64 	[%rd4+16], %fd439;
	{ // callseq 38, 0
	.param .b64 param0;
	st.param.b64 	[param0], %rd201;
	.param .b64 param1;
	st.param.b64 	[param1], %rd189;
	.param .b32 retval0;
	call.uni (retval0), 
	vprintf, 
	(
	param0, 
	param1
	);
	ld.param.b32 	%r335, [retval0];
	} // callseq 38
	add.s32 	%r337, %r382, 2;
	ld.global.f64 	%fd440, [%rd199+48];
	ld.global.f64 	%fd441, [%rd199+56];
	st.local.u32 	[%rd4], %r337;
	st.local.f64 	[%rd4+8], %fd440;
	st.local.f64 	[%rd4+16], %fd441;
	{ // callseq 39, 0
	.param .b64 param0;
	st.param.b64 	[param0], %rd201;
	.param .b64 param1;
	st.param.b64 	[param1], %rd189;
	.param .b32 retval0;
	call.uni (retval0), 
	vprintf, 
	(
	param0, 
	param1
	);
	ld.param.b32 	%r338, [retval0];
	} // callseq 39
	add.s32 	%r340, %r382, 3;
	ld.global.f64 	%fd442, [%rd199+72];
	ld.global.f64 	%fd443, [%rd199+80];
	st.local.u32 	[%rd4], %r340;
	st.local.f64 	[%rd4+8], %fd442;
	st.local.f64 	[%rd4+16], %fd443;
	{ // callseq 40, 0
	.param .b64 param0;
	st.param.b64 	[param0], %rd201;
	.param .b64 param1;
	st.param.b64 	[param1], %rd189;
	.param .b32 retval0;
	call.uni (retval0), 
	vprintf, 
	(
	param0, 
	param1
	);
	ld.param.b32 	%r341, [retval0];
	} // callseq 40
	add.s32 	%r382, %r382, 4;
$L__BB0_128:
	setp.eq.s32 	%p156, %r11, 0;
	@%p156 bra 	$L__BB0_131;
	mul.wide.u32 	%rd203, %r382, 24;
	add.s64 	%rd204, %rd203, %rd3;
	add.s64 	%rd210, %rd204, 8;
	neg.s32 	%r384, %r11;
	mov.u64 	%rd205, $str$1;
$L__BB0_130:
	.pragma "nounroll";
	ld.global.f64 	%fd444, [%rd210+-8];
	ld.global.f64 	%fd445, [%rd210];
	st.local.u32 	[%rd4], %r382;
	st.local.f64 	[%rd4+8], %fd444;
	st.local.f64 	[%rd4+16], %fd445;
	cvta.global.u64 	%rd206, %rd205;
	{ // callseq 41, 0
	.param .b64 param0;
	st.param.b64 	[param0], %rd206;
	.param .b64 param1;
	st.param.b64 	[param1], %rd189;
	.param .b32 retval0;
	call.uni (retval0), 
	vprintf, 
	(
	param0, 
	param1
	);
	ld.param.b32 	%r343, [retval0];
	} // callseq 41
	add.s32 	%r382, %r382, 1;
	add.s64 	%rd210, %rd210, 24;
	add.s32 	%r384, %r384, 1;
	setp.ne.s32 	%p157, %r384, 0;
	@%p157 bra 	$L__BB0_130;
$L__BB0_131:
	ret;

}
.func  (.param .b64 func_retval0) __internal_accurate_pow(
	.param .b64 __internal_accurate_pow_param_0
)
{
	.reg .pred 	%p<8>;
	.reg .b32 	%r<49>;
	.reg .b32 	%f<3>;
	.reg .b64 	%fd<109>;

	ld.param.f64 	%fd10, [__internal_accurate_pow_param_0];
	{
	.reg .b32 %temp; 
	mov.b64 	{%temp, %r46}, %fd10;
	}
	{
	.reg .b32 %temp; 
	mov.b64 	{%r45, %temp}, %fd10;
	}
	shr.u32 	%r47, %r46, 20;
	setp.gt.u32 	%p1, %r46, 1048575;
	@%p1 bra 	$L__BB1_2;
	mul.f64 	%fd11, %fd10, 0d4350000000000000;
	{
	.reg .b32 %temp; 
	mov.b64 	{%temp, %r46}, %fd11;
	}
	{
	.reg .b32 %temp; 
	mov.b64 	{%r45, %temp}, %fd11;
	}
	shr.u32 	%r16, %r46, 20;
	add.s32 	%r47, %r16, -54;
$L__BB1_2:
	add.s32 	%r48, %r47, -1023;
	and.b32  	%r17, %r46, -2146435073;
	or.b32  	%r18, %r17, 1072693248;
	mov.b64 	%fd107, {%r45, %r18};
	setp.lt.u32 	%p2, %r18, 1073127583;
	@%p2 bra 	$L__BB1_4;
	{
	.reg .b32 %temp; 
	mov.b64 	{%r19, %temp}, %fd107;
	}
	{
	.reg .b32 %temp; 
	mov.b64 	{%temp, %r20}, %fd107;
	}
	add.s32 	%r21, %r20, -1048576;
	mov.b64 	%fd107, {%r19, %r21};
	add.s32 	%r48, %r47, -1022;
$L__BB1_4:
	add.f64 	%fd12, %fd107, 0dBFF0000000000000;
	add.f64 	%fd13, %fd107, 0d3FF0000000000000;
	rcp.approx.ftz.f64 	%fd14, %fd13;
	neg.f64 	%fd15, %fd13;
	fma.rn.f64 	%fd16, %fd15, %fd14, 0d3FF0000000000000;
	fma.rn.f64 	%fd17, %fd16, %fd16, %fd16;
	fma.rn.f64 	%fd18, %fd17, %fd14, %fd14;
	mul.f64 	%fd19, %fd12, %fd18;
	fma.rn.f64 	%fd20, %fd12, %fd18, %fd19;
	mul.f64 	%fd21, %fd20, %fd20;
	fma.rn.f64 	%fd22, %fd21, 0d3EB0F5FF7D2CAFE2, 0d3ED0F5D241AD3B5A;
	fma.rn.f64 	%fd23, %fd22, %fd21, 0d3EF3B20A75488A3F;
	fma.rn.f64 	%fd24, %fd23, %fd21, 0d3F1745CDE4FAECD5;
	fma.rn.f64 	%fd25, %fd24, %fd21, 0d3F3C71C7258A578B;
	fma.rn.f64 	%fd26, %fd25, %fd21, 0d3F6249249242B910;
	fma.rn.f64 	%fd27, %fd26, %fd21, 0d3F89999999999DFB;
	sub.f64 	%fd28, %fd12, %fd20;
	add.f64 	%fd29, %fd28, %fd28;
	neg.f64 	%fd30, %fd20;
	fma.rn.f64 	%fd31, %fd30, %fd12, %fd29;
	mul.f64 	%fd32, %fd18, %fd31;
	fma.rn.f64 	%fd33, %fd21, %fd27, 0d3FB5555555555555;
	mov.f64 	%fd34, 0d3FB5555555555555;
	sub.f64 	%fd35, %fd34, %fd33;
	fma.rn.f64 	%fd36, %fd21, %fd27, %fd35;
	add.f64 	%fd37, %fd36, 0dBC46A4CB00B9E7B0;
	add.f64 	%fd38, %fd33, %fd37;
	sub.f64 	%fd39, %fd33, %fd38;
	add.f64 	%fd40, %fd37, %fd39;
	mul.rn.f64 	%fd41, %fd20, %fd20;
	neg.f64 	%fd42, %fd41;
	fma.rn.f64 	%fd43, %fd20, %fd20, %fd42;
	{
	.reg .b32 %temp; 
	mov.b64 	{%r22, %temp}, %fd32;
	}
	{
	.reg .b32 %temp; 
	mov.b64 	{%temp, %r23}, %fd32;
	}
	add.s32 	%r24, %r23, 1048576;
	mov.b64 	%fd44, {%r22, %r24};
	fma.rn.f64 	%fd45, %fd20, %fd44, %fd43;
	mul.rn.f64 	%fd46, %fd41, %fd20;
	neg.f64 	%fd47, %fd46;
	fma.rn.f64 	%fd48, %fd41, %fd20, %fd47;
	fma.rn.f64 	%fd49, %fd41, %fd32, %fd48;
	fma.rn.f64 	%fd50, %fd45, %fd20, %fd49;
	mul.rn.f64 	%fd51, %fd38, %fd46;
	neg.f64 	%fd52, %fd51;
	fma.rn.f64 	%fd53, %fd38, %fd46, %fd52;
	fma.rn.f64 	%fd54, %fd38, %fd50, %fd53;
	fma.rn.f64 	%fd55, %fd40, %fd46, %fd54;
	add.f64 	%fd56, %fd51, %fd55;
	sub.f64 	%fd57, %fd51, %fd56;
	add.f64 	%fd58, %fd55, %fd57;
	add.f64 	%fd59, %fd20, %fd56;
	sub.f64 	%fd60, %fd20, %fd59;
	add.f64 	%fd61, %fd56, %fd60;
	add.f64 	%fd62, %fd58, %fd61;
	add.f64 	%fd63, %fd32, %fd62;
	add.f64 	%fd64, %fd59, %fd63;
	sub.f64 	%fd65, %fd59, %fd64;
	add.f64 	%fd66, %fd63, %fd65;
	xor.b32  	%r25, %r48, -2147483648;
	mov.b32 	%r26, 1127219200;
	mov.b64 	%fd67, {%r25, %r26};
	mov.b32 	%r27, -2147483648;
	mov.b64 	%fd68, {%r27, %r26};
	sub.f64 	%fd69, %fd67, %fd68;
	fma.rn.f64 	%fd70, %fd69, 0d3FE62E42FEFA39EF, %fd64;
	fma.rn.f64 	%fd71, %fd69, 0dBFE62E42FEFA39EF, %fd70;
	sub.f64 	%fd72, %fd71, %fd64;
	sub.f64 	%fd73, %fd66, %fd72;
	fma.rn.f64 	%fd74, %fd69, 0d3C7ABC9E3B39803F, %fd73;
	add.f64 	%fd75, %fd70, %fd74;
	sub.f64 	%fd76, %fd70, %fd75;
	add.f64 	%fd77, %fd74, %fd76;
	mov.f64 	%fd78, 0d4000000000000000;
	{
	.reg .b32 %temp; 
	mov.b64 	{%temp, %r28}, %fd78;
	}
	{
	.reg .b32 %temp; 
	mov.b64 	{%r29, %temp}, %fd78;
	}
	shl.b32 	%r30, %r28, 1;
	setp.gt.u32 	%p3, %r30, -33554433;
	and.b32  	%r31, %r28, -15728641;
	selp.b32 	%r32, %r31, %r28, %p3;
	mov.b64 	%fd79, {%r29, %r32};
	mul.rn.f64 	%fd80, %fd75, %fd79;
	neg.f64 	%fd81, %fd80;
	fma.rn.f64 	%fd82, %fd75, %fd79, %fd81;
	fma.rn.f64 	%fd83, %fd77, %fd79, %fd82;
	add.f64 	%fd4, %fd80, %fd83;
	sub.f64 	%fd84, %fd80, %fd4;
	add.f64 	%fd5, %fd83, %fd84;
	fma.rn.f64 	%fd85, %fd4, 0d3FF71547652B82FE, 0d4338000000000000;
	{
	.reg .b32 %temp; 
	mov.b64 	{%r13, %temp}, %fd85;
	}
	mov.f64 	%fd86, 0dC338000000000000;
	add.rn.f64 	%fd87, %fd85, %fd86;
	fma.rn.f64 	%fd88, %fd87, 0dBFE62E42FEFA39EF, %fd4;
	fma.rn.f64 	%fd89, %fd87, 0dBC7ABC9E3B39803F, %fd88;
	fma.rn.f64 	%fd90, %fd89, 0d3E5ADE1569CE2BDF, 0d3E928AF3FCA213EA;
	fma.rn.f64 	%fd91, %fd90, %fd89, 0d3EC71DEE62401315;
	fma.rn.f64 	%fd92, %fd91, %fd89, 0d3EFA01997C89EB71;
	fma.rn.f64 	%fd93, %fd92, %fd89, 0d3F2A01A014761F65;
	fma.rn.f64 	%fd94, %fd93, %fd89, 0d3F56C16C1852B7AF;
	fma.rn.f64 	%fd95, %fd94, %fd89, 0d3F81111111122322;
	fma.rn.f64 	%fd96, %fd95, %fd89, 0d3FA55555555502A1;
	fma.rn.f64 	%fd97, %fd96, %fd89, 0d3FC5555555555511;
	fma.rn.f64 	%fd98, %fd97, %fd89, 0d3FE000000000000B;
	fma.rn.f64 	%fd99, %fd98, %fd89, 0d3FF0000000000000;
	fma.rn.f64 	%fd100, %fd99, %fd89, 0d3FF0000000000000;
	{
	.reg .b32 %temp; 
	mov.b64 	{%r14, %temp}, %fd100;
	}
	{
	.reg .b32 %temp; 
	mov.b64 	{%temp, %r15}, %fd100;
	}
	shl.b32 	%r33, %r13, 20;
	add.s32 	%r34, %r33, %r15;
	mov.b64 	%fd108, {%r14, %r34};
	{
	.reg .b32 %temp; 
	mov.b64 	{%temp, %r35}, %fd4;
	}
	mov.b32 	%f2, %r35;
	abs.f32 	%f1, %f2;
	setp.lt.f32 	%p4, %f1, 0f4086232B;
	@%p4 bra 	$L__BB1_7;
	setp.lt.f64 	%p5, %fd4, 0d0000000000000000;
	add.f64 	%fd101, %fd4, 0d7FF0000000000000;
	selp.f64 	%fd108, 0d0000000000000000, %fd101, %p5;
	setp.geu.f32 	%p6, %f1, 0f40874800;
	@%p6 bra 	$L__BB1_7;
	shr.u32 	%r36, %r13, 31;
	add.s32 	%r37, %r13, %r36;
	shr.s32 	%r38, %r37, 1;
	shl.b32 	%r39, %r38, 20;
	add.s32 	%r40, %r15, %r39;
	mov.b64 	%fd102, {%r14, %r40};
	sub.s32 	%r41, %r13, %r38;
	shl.b32 	%r42, %r41, 20;
	add.s32 	%r43, %r42, 1072693248;
	mov.b32 	%r44, 0;
	mov.b64 	%fd103, {%r44, %r43};
	mul.f64 	%fd108, %fd103, %fd102;
$L__BB1_7:
	abs.f64 	%fd104, %fd108;
	setp.eq.f64 	%p7, %fd104, 0d7FF0000000000000;
	fma.rn.f64 	%fd105, %fd108, %fd5, %fd108;
	selp.f64 	%fd106, %fd108, %fd105, %p7;
	st.param.f64 	[func_retval0], %fd106;
	ret;

}


// ===== COMPILED SASS (sm_100) =====

	.target	sm_100

	.elftype	@"ET_EXEC"


//--------------------- .note.nv.tkinfo           --------------------------
	.section	.note.nv.tkinfo,"",@"SHT_NOTE"
	.sectionflags	@"SHF_NOTE_NV_TKINFO"
	.tkinfo
        /*0018*/ 	.word	0x00000002
        /*0030*/ 	.string	""
        /*0030*/ 	.string	"ptxas"
        /*0030*/ 	.string	"Cuda compilation tools, release 13.0, V13.0.88"
        /*0030*/ 	.string	"Build cuda_13.0.r13.0/compiler.36424714_0"
        /*0030*/ 	.string	"-arch sm_100 -m 64 "



//--------------------- .note.nv.cuinfo           --------------------------
	.section	.note.nv.cuinfo,"",@"SHT_NOTE"
	.sectionflags	@"SHF_NOTE_NV_CUINFO"
        /*0018*/ 	.short	0x0002
        /*001a*/ 	.short	0x0064
        /*001c*/ 	.short	0x0082
	.zero		2


//--------------------- .nv.info                  --------------------------
	.section	.nv.info,"",@"SHT_CUDA_INFO"
	.align	4


	//----- nvinfo : EIATTR_REGCOUNT
	.align		4
        /*0000*/ 	.byte	0x04, 0x2f
        /*0002*/ 	.short	(.L_3 - .L_2)
	.align		4
.L_2:
        /*0004*/ 	.word	index@(_Z6kmeansP6VectorS0_S0_iii)
        /*0008*/ 	.word	0x00000032


	//----- nvinfo : EIATTR_FRAME_SIZE
	.align		4
.L_3:
        /*000c*/ 	.byte	0x04, 0x11
        /*000e*/ 	.short	(.L_5 - .L_4)
	.align		4
.L_4:
        /*0010*/ 	.word	index@($_Z6kmeansP6VectorS0_S0_iii$__internal_accurate_pow)
        /*0014*/ 	.word	0x00000018


	//----- nvinfo : EIATTR_FRAME_SIZE
	.align		4
.L_5:
        /*0018*/ 	.byte	0x04, 0x11
        /*001a*/ 	.short	(.L_7 - .L_6)
	.align		4
.L_6:
        /*001c*/ 	.word	index@($__internal_1_$__cuda_sm20_dsqrt_rn_f64_mediumpath_v1)
        /*0020*/ 	.word	0x00000018


	//----- nvinfo : EIATTR_FRAME_SIZE
	.align		4
.L_7:
        /*0024*/ 	.byte	0x04, 0x11
        /*0026*/ 	.short	(.L_9 - .L_8)
	.align		4
.L_8:
        /*0028*/ 	.word	index@($__internal_0_$__cuda_sm20_div_rn_f64_full)
        /*002c*/ 	.word	0x00000018


	//----- nvinfo : EIATTR_FRAME_SIZE
	.align		4
.L_9:
        /*0030*/ 	.byte	0x04, 0x11
        /*0032*/ 	.short	(.L_11 - .L_10)
	.align		4
.L_10:
        /*0034*/ 	.word	index@(_Z6kmeansP6VectorS0_S0_iii)
        /*0038*/ 	.word	0x00000018


	//----- nvinfo : EIATTR_MIN_STACK_SIZE
	.align		4
.L_11:
        /*003c*/ 	.byte	0x04, 0x12
        /*003e*/ 	.short	(.L_13 - .L_12)
	.align		4
.L_12:
        /*0040*/ 	.word	index@(_Z6kmeansP6VectorS0_S0_iii)
        /*0044*/ 	.word	0x00000018
.L_13:


//--------------------- .nv.compat                --------------------------
	.section	.nv.compat,"",@"SHT_CUDA_COMPAT_INFO"
	.align	4
        /*0000*/ 	.byte	0x02, 0x09, 0x00, 0x00, 0x02, 0x02, 0x01, 0x00, 0x02, 0x05, 0x05, 0x00, 0x03, 0x07, 0x01, 0x01
        /*0010*/ 	.byte	0x02, 0x03, 0x00, 0x00, 0x02, 0x06, 0x01, 0x00, 0x04, 0x0b, 0x08, 0x00, 0x01, 0x00, 0x00, 0x00
        /*0020*/ 	.byte	0x00, 0x00, 0x00, 0x00


//--------------------- .nv.info._Z6kmeansP6VectorS0_S0_iii --------------------------
	.section	.nv.info._Z6kmeansP6VectorS0_S0_iii,"",@"SHT_CUDA_INFO"
	.sectionflags	@""
	.align	4


	//----- nvinfo : EIATTR_CUDA_API_VERSION
	.align		4
        /*0000*/ 	.byte	0x04, 0x37
        /*0002*/ 	.short	(.L_15 - .L_14)
.L_14:
        /*0004*/ 	.word	0x00000082


	//----- nvinfo : EIATTR_KPARAM_INFO
	.align		4
.L_15:
        /*0008*/ 	.byte	0x04, 0x17
        /*000a*/ 	.short	(.L_17 - .L_16)
.L_16:
        /*000c*/ 	.word	0x00000000
        /*0010*/ 	.short	0x0005
        /*0012*/ 	.short	0x0020
        /*0014*/ 	.byte	0x00, 0xf0, 0x11, 0x00


	//----- nvinfo : EIATTR_KPARAM_INFO
	.align		4
.L_17:
        /*0018*/ 	.byte	0x04, 0x17
        /*001a*/ 	.short	(.L_19 - .L_18)
.L_18:
        /*001c*/ 	.word	0x00000000
        /*0020*/ 	.short	0x0004
        /*0022*/ 	.short	0x001c
        /*0024*/ 	.byte	0x00, 0xf0, 0x11, 0x00


	//----- nvinfo : EIATTR_KPARAM_INFO
	.align		4
.L_19:
        /*0028*/ 	.byte	0x04, 0x17
        /*002a*/ 	.short	(.L_21 - .L_20)
.L_20:
        /*002c*/ 	.word	0x00000000
        /*0030*/ 	.short	0x0003
        /*0032*/ 	.short	0x0018
        /*0034*/ 	.byte	0x00, 0xf0, 0x11, 0x00


	//----- nvinfo : EIATTR_KPARAM_INFO
	.align		4
.L_21:
        /*0038*/ 	.byte	0x04, 0x17
        /*003a*/ 	.short	(.L_23 - .L_22)
.L_22:
        /*003c*/ 	.word	0x00000000
        /*0040*/ 	.short	0x0002
        /*0042*/ 	.short	0x0010
        /*0044*/ 	.byte	0x00, 0xf5, 0x21, 0x00


	//----- nvinfo : EIATTR_KPARAM_INFO
	.align		4
.L_23:
        /*0048*/ 	.byte	0x04, 0x17
        /*004a*/ 	.short	(.L_25 - .L_24)
.L_24:
        /*004c*/ 	.word	0x00000000
        /*0050*/ 	.short	0x0001
        /*0052*/ 	.short	0x0008
        /*0054*/ 	.byte	0x00, 0xf5, 0x21, 0x00


	//----- nvinfo : EIATTR_KPARAM_INFO
	.align		4
.L_25:
        /*0058*/ 	.byte	0x04, 0x17
        /*005a*/ 	.short	(.L_27 - .L_26)
.L_26:
        /*005c*/ 	.word	0x00000000
        /*0060*/ 	.short	0x0000
        /*0062*/ 	.short	0x0000
        /*0064*/ 	.byte	0x00, 0xf5, 0x21, 0x00


	//----- nvinfo : EIATTR_SPARSE_MMA_MASK
	.align		4
.L_27:
        /*0068*/ 	.byte	0x03, 0x50
        /*006a*/ 	.short	0x0000


	//----- nvinfo : EIATTR_MAXREG_COUNT
	.align		4
        /*006c*/ 	.byte	0x03, 0x1b
        /*006e*/ 	.short	0x00ff


	//----- nvinfo : EIATTR_EXTERNS
	.align		4
        /*0070*/ 	.byte	0x04, 0x0f
        /*0072*/ 	.short	(.L_29 - .L_28)


	//   ....[0]....
	.align		4
.L_28:
        /*0074*/ 	.word	index@(malloc)


	//   ....[1]....
	.align		4
        /*0078*/ 	.word	index@(free)


	//   ....[2]....
	.align		4
        /*007c*/ 	.word	index@(vprintf)


	//----- nvinfo : EIATTR_MERCURY_ISA_VERSION
	.align		4
.L_29:
        /*0080*/ 	.byte	0x03, 0x5f
        /*0082*/ 	.short	0x0101


	//----- nvinfo : EIATTR_VRC_CTA_INIT_COUNT
	.align		4
        /*0084*/ 	.byte	0x02, 0x4a
	.zero		1
	.zero		1


	//----- nvinfo : EIATTR_SYSCALL_OFFSETS
	.align		4
        /*0088*/ 	.byte	0x04, 0x46
        /*008a*/ 	.short	(.L_31 - .L_30)


	//   ....[0]....
.L_30:
        /*008c*/ 	.word	0x00001840


	//   ....[1]....
        /*0090*/ 	.word	0x000018f0


	//   ....[2]....
        /*0094*/ 	.word	0x000019a0


	//   ....[3]....
        /*0098*/ 	.word	0x00004ad0


	//   ....[4]....
        /*009c*/ 	.word	0x00004b20


	//   ....[5]....
        /*00a0*/ 	.word	0x00004b70


	//   ....[6]....
        /*00a4*/ 	.word	0x00005bc0


	//   ....[7]....
        /*00a8*/ 	.word	0x00005d90


	//   ....[8]....
        /*00ac*/ 	.word	0x00005e70


	//   ....[9]....
        /*00b0*/ 	.word	0x00005f50


	//   ....[10]....
        /*00b4*/ 	.word	0x00006030


	//   ....[11]....
        /*00b8*/ 	.word	0x00006110


	//   ....[12]....
        /*00bc*/ 	.word	0x000061f0


	//   ....[13]....
        /*00c0*/ 	.word	0x000062d0


	//   ....[14]....
        /*00c4*/ 	.word	0x000063b0


	//   ....[15]....
        /*00c8*/ 	.word	0x00006490


	//   ....[16]....
        /*00cc*/ 	.word	0x00006570


	//   ....[17]....
        /*00d0*/ 	.word	0x00006650


	//   ....[18]....
        /*00d4*/ 	.word	0x00006730


	//   ....[19]....
        /*00d8*/ 	.word	0x00006810


	//   ....[20]....
        /*00dc*/ 	.word	0x000068f0


	//   ....[21]....
        /*00e0*/ 	.word	0x000069d0


	//   ....[22]....
        /*00e4*/ 	.word	0x00006ab0


	//   ....[23]....
        /*00e8*/ 	.word	0x00006c50


	//   ....[24]....
        /*00ec*/ 	.word	0x00006d30


	//   ....[25]....
        /*00f0*/ 	.word	0x00006e10


	//   ....[26]....
        /*00f4*/ 	.word	0x00006ef0


	//   ....[27]....
        /*00f8*/ 	.word	0x00006fd0


	//   ....[28]....
        /*00fc*/ 	.word	0x000070b0


	//   ....[29]....
        /*0100*/ 	.word	0x00007190


	//   ....[30]....
        /*0104*/ 	.word	0x00007270


	//   ....[31]....
        /*0108*/ 	.word	0x000073c0


	//   ....[32]....
        /*010c*/ 	.word	0x000074a0


	//   ....[33]....
        /*0110*/ 	.word	0x00007580


	//   ....[34]....
        /*0114*/ 	.word	0x00007660


	//   ....[35]....
        /*0118*/ 	.word	0x00007810


	//----- nvinfo : EIATTR_EXIT_INSTR_OFFSETS
	.align		4
.L_31:
        /*011c*/ 	.byte	0x04, 0x1c
        /*011e*/ 	.short	(.L_33 - .L_32)


	//   ....[0]....
.L_32:
        /*0120*/ 	.word	0x00005be0


	//   ....[1]....
        /*0124*/ 	.word	0x00006b30


	//   ....[2]....
        /*0128*/ 	.word	0x000072a0


	//   ....[3]....
        /*012c*/ 	.word	0x00007690


	//   ....[4]....
        /*0130*/ 	.word	0x00007880


	//----- nvinfo : EIATTR_CRS_STACK_SIZE
	.align		4
.L_33:
        /*0134*/ 	.byte	0x04, 0x1e
        /*0136*/ 	.short	(.L_35 - .L_34)
.L_34:
        /*0138*/ 	.word	0x00000000


	//----- nvinfo : EIATTR_CBANK_PARAM_SIZE
	.align		4
.L_35:
        /*013c*/ 	.byte	0x03, 0x19
        /*013e*/ 	.short	0x0024


	//----- nvinfo : EIATTR_PARAM_CBANK
	.align		4
        /*0140*/ 	.byte	0x04, 0x0a
        /*0142*/ 	.short	(.L_37 - .L_36)
	.align		4
.L_36:
        /*0144*/ 	.word	index@(.nv.constant0._Z6kmeansP6VectorS0_S0_iii)
        /*0148*/ 	.short	0x0380
        /*014a*/ 	.short	0x0024


	//----- nvinfo : EIATTR_SW_WAR
	.align		4
.L_37:
        /*014c*/ 	.byte	0x04, 0x36
        /*014e*/ 	.short	(.L_39 - .L_38)
.L_38:
        /*0150*/ 	.word	0x00000008
.L_39:


//--------------------- .nv.callgraph             --------------------------
	.section	.nv.callgraph,"",@"SHT_CUDA_CALLGRAPH"
	.align	4
	.sectionentsize	8
	.align		4
        /*0000*/ 	.word	0x00000000
	.align		4
        /*0004*/ 	.word	0xffffffff
	.align		4
        /*0008*/ 	.word	index@(_Z6kmeansP6VectorS0_S0_iii)
	.align		4
        /*000c*/ 	.word	index@(vprintf)
	.align		4
        /*0010*/ 	.word	index@(_Z6kmeansP6VectorS0_S0_iii)
	.align		4
        /*0014*/ 	.word	index@(free)
	.align		4
        /*0018*/ 	.word	index@(_Z6kmeansP6VectorS0_S0_iii)
	.align		4
        /*001c*/ 	.word	index@(malloc)
	.align		4
        /*0020*/ 	.word	0x00000000
	.align		4
        /*0024*/ 	.word	0xfffffffe
	.align		4
        /*0028*/ 	.word	0x00000000
	.align		4
        /*002c*/ 	.word	0xfffffffd
	.align		4
        /*0030*/ 	.word	0x00000000
	.align		4
        /*0034*/ 	.word	0xfffffffc


//--------------------- .nv.constant4             --------------------------
	.section	.nv.constant4,"a",@progbits
	.align	8
	.align		8
.nv.constant4:
        /*0000*/ 	.dword	malloc
	.align		8
        /*0008*/ 	.dword	free
	.align		8
        /*0010*/ 	.dword	vprintf
	.align		8
        /*0018*/ 	.dword	$str
	.align		8
        /*0020*/ 	.dword	$str$1


//--------------------- .text._Z6kmeansP6VectorS0_S0_iii --------------------------
	.section	.text._Z6kmeansP6VectorS0_S0_iii,"ax",@progbits
	.align	128
        .global         _Z6kmeansP6VectorS0_S0_iii
        .type           _Z6kmeansP6VectorS0_S0_iii,@function
        .size           _Z6kmeansP6VectorS0_S0_iii,(.L_x_171 - _Z6kmeansP6VectorS0_S0_iii)
        .other          _Z6kmeansP6VectorS0_S0_iii,@"STO_CUDA_ENTRY STV_DEFAULT"
_Z6kmeansP6VectorS0_S0_iii:
.text._Z6kmeansP6VectorS0_S0_iii:
[----:B------:R-:W0:Y:S01]  /*0000*/  LDC R1, c[0x0][0x37c] ;  /* 0x0000df00ff017b82 */ /* 0x000e220000000800 */
[----:B------:R-:W1:Y:S01]  /*0010*/  LDCU UR8, c[0x0][0x3a0] ;  /* 0x00007400ff0877ac */ /* 0x000e620008000800 */
[----:B0-----:R-:W-:Y:S01]  /*0020*/  VIADD R1, R1, 0xffffffe8 ;  /* 0xffffffe801017836 */ /* 0x001fe20000000000 */
[----:B------:R-:W-:Y:S01]  /*0030*/  BSSY.RECONVERGENT B6, `(.L_x_0) ;  /* 0x00005ab000067945 */ /* 0x000fe20003800200 */
[----:B------:R-:W0:Y:S01]  /*0040*/  LDCU UR6, c[0x0][0x2f8] ;  /* 0x00005f00ff0677ac */ /* 0x000e220008000800 */
[----:B------:R-:W2:Y:S01]  /*0050*/  LDCU.64 UR4, c[0x0][0x398] ;  /* 0x00007300ff0477ac */ /* 0x000ea20008000a00 */
[----:B------:R-:W3:Y:S01]  /*0060*/  LDCU UR7, c[0x0][0x2fc] ;  /* 0x00005f80ff0777ac */ /* 0x000ee20008000800 */
[----:B------:R-:W4:Y:S01]  /*0070*/  LDCU.64 UR36, c[0x0][0x358] ;  /* 0x00006b00ff2477ac */ /* 0x000f220008000a00 */
[----:B-1----:R-:W1:Y:S01]  /*0080*/  I2F.F64 R26, UR8 ;  /* 0x00000008001a7d12 */ /* 0x002e620008201c00 */
[----:B0-----:R-:W-:Y:S01]  /*0090*/  IADD3 R24, P0, PT, R1, UR6, RZ ;  /* 0x0000000601187c10 */ /* 0x001fe2000ff1e0ff */
[----:B--2---:R-:W-:-:S02]  /*00a0*/  ULOP3.LUT UR48, UR5, 0x7, URZ, 0xc0, !UPT ;  /* 0x0000000705307892 */ /* 0x004fc4000f8ec0ff */
[----:B------:R-:W-:Y:S02]  /*00b0*/  ULOP3.LUT UR47, UR5, 0x3, URZ, 0xc0, !UPT ;  /* 0x00000003052f7892 */ /* 0x000fe4000f8ec0ff */
[----:B------:R-:W-:Y:S01]  /*00c0*/  ULOP3.LUT UR46, UR4, 0x7, URZ, 0xc0, !UPT ;  /* 0x00000007042e7892 */ /* 0x000fe2000f8ec0ff */
[----:B---3--:R-:W-:Y:S01]  /*00d0*/  IMAD.X R25, RZ, RZ, UR7, P0 ;  /* 0x00000007ff197e24 */ /* 0x008fe200080e06ff */
[----:B------:R-:W-:Y:S02]  /*00e0*/  ULOP3.LUT UR45, UR4, 0x3, URZ, 0xc0, !UPT ;  /* 0x00000003042d7892 */ /* 0x000fe4000f8ec0ff */
[----:B------:R-:W-:Y:S02]  /*00f0*/  ULOP3.LUT UR44, UR5, 0x7ffffff8, URZ, 0xc0, !UPT ;  /* 0x7ffffff8052c7892 */ /* 0x000fe4000f8ec0ff */
[----:B------:R-:W-:Y:S02]  /*0100*/  UIMAD.WIDE UR40, UR4, 0x8, URZ ;  /* 0x00000008042878a5 */ /* 0x000fe4000f8e02ff */
[----:B------:R-:W-:-:S02]  /*0110*/  UIMAD.WIDE UR38, UR4, 0x4, URZ ;  /* 0x00000004042678a5 */ /* 0x000fc4000f8e02ff */
[----:B------:R-:W-:Y:S02]  /*0120*/  ULOP3.LUT UR42, UR5, 0x1, URZ, 0xc0, !UPT ;  /* 0x00000001052a7892 */ /* 0x000fe4000f8ec0ff */
[----:B------:R-:W-:Y:S02]  /*0130*/  ULOP3.LUT UR49, UR4, 0x1, URZ, 0xc0, !UPT ;  /* 0x0000000104317892 */ /* 0x000fe4000f8ec0ff */
[----:B------:R-:W-:Y:S02]  /*0140*/  ULOP3.LUT UR50, UR4, 0x7ffffffe, URZ, 0xc0, !UPT ;  /* 0x7ffffffe04327892 */ /* 0x000fe4000f8ec0ff */
[----:B------:R-:W-:Y:S02]  /*0150*/  ULOP3.LUT UR51, UR4, 0x7ffffff8, URZ, 0xc0, !UPT ;  /* 0x7ffffff804337892 */ /* 0x000fe4000f8ec0ff */
[----:B------:R-:W-:Y:S02]  /*0160*/  ULOP3.LUT UR43, UR4, 0x7ffffffc, URZ, 0xc0, !UPT ;  /* 0x7ffffffc042b7892 */ /* 0x000fe4000f8ec0ff */
[----:B------:R-:W-:-:S02]  /*0170*/  UIADD3 UR52, UPT, UPT, UR48, -0x1, URZ ;  /* 0xffffffff30347890 */ /* 0x000fc4000fffe0ff */
[----:B------:R-:W-:Y:S02]  /*0180*/  UIADD3 UR53, UPT, UPT, UR47, -0x1, URZ ;  /* 0xffffffff2f357890 */ /* 0x000fe4000fffe0ff */
[----:B------:R-:W-:Y:S02]  /*0190*/  UIADD3 UR54, UPT, UPT, UR46, -0x1, URZ ;  /* 0xffffffff2e367890 */ /* 0x000fe4000fffe0ff */
[----:B------:R-:W-:Y:S02]  /*01a0*/  UIADD3 UR55, UPT, UPT, UR45, -0x1, URZ ;  /* 0xffffffff2d377890 */ /* 0x000fe4000fffe0ff */
[----:B-1--4-:R-:W-:-:S12]  /*01b0*/  UIADD3 UR56, UPT, UPT, -UR44, URZ, URZ ;  /* 0x000000ff2c387290 */ /* 0x012fd8000fffe1ff */
.L_x_121:
[----:B------:R-:W0:Y:S02]  /*01c0*/  LDCU UR4, c[0x0][0x39c] ;  /* 0x00007380ff0477ac */ /* 0x000e240008000800 */
[----:B0-----:R-:W-:-:S09]  /*01d0*/  UISETP.GE.AND UP0, UPT, UR4, 0x1, UPT ;  /* 0x000000010400788c */ /* 0x001fd2000bf06270 */
[----:B------:R-:W-:Y:S05]  /*01e0*/  BRA.U !UP0, `(.L_x_1) ;  /* 0x0000001508687547 */ /* 0x000fea000b800000 */
[----:B------:R-:W0:Y:S02]  /*01f0*/  LDCU UR5, c[0x0][0x398] ;  /* 0x00007300ff0577ac */ /* 0x000e240008000800 */
[----:B0-----:R-:W-:-:S09]  /*0200*/  UISETP.GE.AND UP0, UPT, UR5, 0x1, UPT ;  /* 0x000000010500788c */ /* 0x001fd2000bf06270 */
[----:B------:R-:W-:Y:S05]  /*0210*/  BRA.U !UP0, `(.L_x_2) ;  /* 0x0000001108947547 */ /* 0x000fea000b800000 */
[----:B------:R-:W-:Y:S01]  /*0220*/  BSSY.RECONVERGENT B1, `(.L_x_3) ;  /* 0x0000123000017945 */ /* 0x000fe20003800200 */
[----:B------:R-:W-:-:S07]  /*0230*/  IMAD.MOV.U32 R0, RZ, RZ, RZ ;  /* 0x000000ffff007224 */ /* 0x000fce00078e00ff */
.L_x_38:
[----:B------:R-:W0:Y:S01]  /*0240*/  LDC.64 R8, c[0x0][0x380] ;  /* 0x0000e000ff087b82 */ /* 0x000e220000000a00 */
[----:B------:R-:W1:Y:S01]  /*0250*/  LDCU UR4, c[0x0][0x398] ;  /* 0x00007300ff0477ac */ /* 0x000e620008000800 */
[----:B0-----:R-:W-:-:S05]  /*0260*/  IMAD.WIDE.U32 R8, R0, 0x18, R8 ;  /* 0x0000001800087825 */ /* 0x001fca00078e0008 */
[----:B-----5:R0:W5:Y:S04]  /*0270*/  LDG.E.64 R6, desc[UR36][R8.64] ;  /* 0x0000002408067981 */ /* 0x020168000c1e1b00 */
[----:B------:R0:W5:Y:S01]  /*0280*/  LDG.E.64 R4, desc[UR36][R8.64+0x8] ;  /* 0x0000082408047981 */ /* 0x000162000c1e1b00 */
[----:B-1----:R-:W-:Y:S01]  /*0290*/  UISETP.NE.AND UP0, UPT, UR4, 0x1, UPT ;  /* 0x000000010400788c */ /* 0x002fe2000bf05270 */
[----:B------:R-:W-:Y:S02]  /*02a0*/  CS2R R32, SRZ ;  /* 0x0000000000207805 */ /* 0x000fe4000001ff00 */
[----:B------:R-:W-:Y:S01]  /*02b0*/  MOV R14, 0xffffffff ;  /* 0xffffffff000e7802 */ /* 0x000fe20000000f00 */
[----:B------:R-:W-:-:S05]  /*02c0*/  IMAD.MOV.U32 R15, RZ, RZ, 0x7fefffff ;  /* 0x7fefffffff0f7424 */ /* 0x000fca00078e00ff */
[----:B0-----:R-:W-:Y:S05]  /*02d0*/  BRA.U !UP0, `(.L_x_4) ;  /* 0x0000000908e47547 */ /* 0x001fea000b800000 */
[----:B------:R-:W-:Y:S01]  /*02e0*/  BSSY.RECONVERGENT B0, `(.L_x_5) ;  /* 0x00000b7000007945 */ /* 0x000fe20003800200 */
[----:B------:R-:W-:Y:S01]  /*02f0*/  CS2R R32, SRZ ;  /* 0x0000000000207805 */ /* 0x000fe2000001ff00 */
[----:B------:R-:W-:Y:S02]  /*0300*/  IMAD.MOV.U32 R14, RZ, RZ, -0x1 ;  /* 0xffffffffff0e7424 */ /* 0x000fe400078e00ff */
[----:B------:R-:W-:-:S07]  /*0310*/  IMAD.MOV.U32 R15, RZ, RZ, 0x7fefffff ;  /* 0x7fefffffff0f7424 */ /* 0x000fce00078e00ff */
.L_x_26:
[----:B------:R-:W0:Y:S02]  /*0320*/  LDC.64 R36, c[0x0][0x390] ;  /* 0x0000e400ff247b82 */ /* 0x000e240000000a00 */
[----:B0-----:R-:W-:-:S05]  /*0330*/  IMAD.WIDE.U32 R36, R32, 0x18, R36 ;  /* 0x0000001820247825 */ /* 0x001fca00078e0024 */
[----:B------:R-:W2:Y:S04]  /*0340*/  LDG.E.64 R38, desc[UR36][R36.64] ;  /* 0x0000002424267981 */ /* 0x000ea8000c1e1b00 */
[----:B-----5:R0:W5:Y:S01]  /*0350*/  LDG.E.64 R40, desc[UR36][R36.64+0x8] ;  /* 0x0000082424287981 */ /* 0x020162000c1e1b00 */
[----:B------:R-:W-:Y:S01]  /*0360*/  BSSY.RECONVERGENT B2, `(.L_x_6) ;  /* 0x0000007000027945 */ /* 0x000fe20003800200 */
[----:B------:R-:W-:Y:S01]  /*0370*/  MOV R28, 0x3d0 ;  /* 0x000003d0001c7802 */ /* 0x000fe20000000f00 */
[----:B--2---:R-:W-:-:S08]  /*0380*/  DADD R38, -R6, R38 ;  /* 0x0000000006267229 */ /* 0x004fd00000000126 */
[----:B------:R-:W-:-:S10]  /*0390*/  DADD R10, -RZ, |R38| ;  /* 0x00000000ff0a7229 */ /* 0x000fd40000000526 */
[----:B------:R-:W-:Y:S01]  /*03a0*/  MOV R12, R10 ;  /* 0x0000000a000c7202 */ /* 0x000fe20000000f00 */
[----:B0-----:R-:W-:-:S07]  /*03b0*/  IMAD.MOV.U32 R3, RZ, RZ, R11 ;  /* 0x000000ffff037224 */ /* 0x001fce00078e000b */
[----:B-----5:R-:W-:Y:S05]  /*03c0*/  CALL.REL.NOINC `($_Z6kmeansP6VectorS0_S0_iii$__internal_accurate_pow) ;  /* 0x0000007c004c7944 */ /* 0x020fea0003c00000 */
[----:B------:R-:W-:Y:S05]  /*03d0*/  BSYNC.RECONVERGENT B2 ;  /* 0x0000000000027941 */ /* 0x000fea0003800200 */
.L_x_6:
[C---:B------:R-:W-:Y:S01]  /*03e0*/  DADD R10, R38.reuse, 2 ;  /* 0x40000000260a7429 */ /* 0x040fe20000000000 */
[----:B------:R-:W-:Y:S01]  /*03f0*/  BSSY.RECONVERGENT B2, `(.L_x_7) ;  /* 0x000000f000027945 */ /* 0x000fe20003800200 */
[----:B------:R-:W-:-:S08]  /*0400*/  DSETP.NEU.AND P0, PT, R38, RZ, PT ;  /* 0x000000ff2600722a */ /* 0x000fd00003f0d000 */
[----:B------:R-:W-:Y:S02]  /*0410*/  LOP3.LUT R10, R11, 0x7ff00000, RZ, 0xc0, !PT ;  /* 0x7ff000000b0a7812 */ /* 0x000fe400078ec0ff */
[----:B------:R-:W-:Y:S02]  /*0420*/  FSEL R11, R3, RZ, P0 ;  /* 0x000000ff030b7208 */ /* 0x000fe40000000000 */
[----:B------:R-:W-:Y:S02]  /*0430*/  ISETP.NE.AND P1, PT, R10, 0x7ff00000, PT ;  /* 0x7ff000000a00780c */ /* 0x000fe40003f25270 */
[----:B------:R-:W-:-:S11]  /*0440*/  FSEL R10, R12, RZ, P0 ;  /* 0x000000ff0c0a7208 */ /* 0x000fd60000000000 */
[----:B------:R-:W-:Y:S05]  /*0450*/  @P1 BRA `(.L_x_8) ;  /* 0x0000000000201947 */ /* 0x000fea0003800000 */
[----:B------:R-:W-:-:S14]  /*0460*/  DSETP.NAN.AND P0, PT, R38, R38, PT ;  /* 0x000000262600722a */ /* 0x000fdc0003f08000 */
[----:B------:R-:W-:Y:S05]  /*0470*/  @P0 BRA `(.L_x_9) ;  /* 0x0000000000140947 */ /* 0x000fea0003800000 */
[----:B------:R-:W-:-:S14]  /*0480*/  DSETP.NEU.AND P0, PT, |R38|, +INF , PT ;  /* 0x7ff000002600742a */ /* 0x000fdc0003f0d200 */
[----:B------:R-:W-:Y:S05]  /*0490*/  @P0 BRA `(.L_x_8) ;  /* 0x0000000000100947 */ /* 0x000fea0003800000 */
[----:B------:R-:W-:Y:S02]  /*04a0*/  IMAD.MOV.U32 R10, RZ, RZ, 0x0 ;  /* 0x00000000ff0a7424 */ /* 0x000fe400078e00ff */
[----:B------:R-:W-:Y:S01]  /*04b0*/  IMAD.MOV.U32 R11, RZ, RZ, 0x7ff00000 ;  /* 0x7ff00000ff0b7424 */ /* 0x000fe200078e00ff */
[----:B------:R-:W-:Y:S06]  /*04c0*/  BRA `(.L_x_8) ;  /* 0x0000000000047947 */ /* 0x000fec0003800000 */
.L_x_9:
[----:B------:R-:W-:-:S11]  /*04d0*/  DADD R10, R38, 2 ;  /* 0x40000000260a7429 */ /* 0x000fd60000000000 */
.L_x_8:
[----:B------:R-:W-:Y:S05]  /*04e0*/  BSYNC.RECONVERGENT B2 ;  /* 0x0000000000027941 */ /* 0x000fea0003800200 */
.L_x_7:
[----:B------:R-:W-:Y:S01]  /*04f0*/  DADD R40, -R4, R40 ;  /* 0x0000000004287229 */ /* 0x000fe20000000128 */
[----:B------:R-:W-:Y:S01]  /*0500*/  BSSY.RECONVERGENT B2, `(.L_x_10) ;  /* 0x0000008000027945 */ /* 0x000fe20003800200 */
[----:B------:R-:W-:Y:S01]  /*0510*/  DSETP.NEU.AND P0, PT, R38, 1, PT ;  /* 0x3ff000002600742a */ /* 0x000fe20003f0d000 */
[----:B------:R-:W-:-:S05]  /*0520*/  MOV R28, 0x580 ;  /* 0x00000580001c7802 */ /* 0x000fca0000000f00 */
[----:B------:R-:W-:Y:S01]  /*0530*/  DADD R12, -RZ, |R40| ;  /* 0x00000000ff0c7229 */ /* 0x000fe20000000528 */
[----:B------:R-:W-:Y:S02]  /*0540*/  FSEL R38, R10, RZ, P0 ;  /* 0x000000ff0a267208 */ /* 0x000fe40000000000 */
[----:B------:R-:W-:-:S07]  /*0550*/  FSEL R39, R11, 1.875, P0 ;  /* 0x3ff000000b277808 */ /* 0x000fce0000000000 */
[----:B------:R-:W-:-:S07]  /*0560*/  MOV R3, R13 ;  /* 0x0000000d00037202 */ /* 0x000fce0000000f00 */
[----:B------:R-:W-:Y:S05]  /*0570*/  CALL.REL.NOINC `($_Z6kmeansP6VectorS0_S0_iii$__internal_accurate_pow) ;  /* 0x0000007800e07944 */ /* 0x000fea0003c00000 */
[----:B------:R-:W-:Y:S05]  /*0580*/  BSYNC.RECONVERGENT B2 ;  /* 0x0000000000027941 */ /* 0x000fea0003800200 */
.L_x_10:
        /* <DEDUP_REMOVED lines=15> */
.L_x_13:
[----:B------:R-:W-:-:S11]  /*0680*/  DADD R10, R40, 2 ;  /* 0x40000000280a7429 */ /* 0x000fd60000000000 */
.L_x_12:
[----:B------:R-:W-:Y:S05]  /*0690*/  BSYNC.RECONVERGENT B2 ;  /* 0x0000000000027941 */ /* 0x000fea0003800200 */
.L_x_11:
[----:B------:R-:W-:Y:S01]  /*06a0*/  DSETP.NEU.AND P0, PT, R40, 1, PT ;  /* 0x3ff000002800742a */ /* 0x000fe20003f0d000 */
[----:B------:R-:W-:Y:S01]  /*06b0*/  MOV R16, 0x0 ;  /* 0x0000000000107802 */ /* 0x000fe20000000f00 */
[----:B------:R-:W-:Y:S01]  /*06c0*/  IMAD.MOV.U32 R17, RZ, RZ, 0x3fd80000 ;  /* 0x3fd80000ff117424 */ /* 0x000fe200078e00ff */
[----:B------:R-:W-:Y:S03]  /*06d0*/  BSSY.RECONVERGENT B2, `(.L_x_14) ;  /* 0x0000019000027945 */ /* 0x000fe60003800200 */
[----:B------:R-:W-:Y:S02]  /*06e0*/  FSEL R10, R10, RZ, P0 ;  /* 0x000000ff0a0a7208 */ /* 0x000fe40000000000 */
[----:B------:R-:W-:-:S06]  /*06f0*/  FSEL R11, R11, 1.875, P0 ;  /* 0x3ff000000b0b7808 */ /* 0x000fcc0000000000 */
[----:B------:R-:W-:-:S06]  /*0700*/  DADD R38, R38, R10 ;  /* 0x0000000026267229 */ /* 0x000fcc000000000a */
[----:B------:R-:W0:Y:S04]  /*0710*/  MUFU.RSQ64H R11, R39 ;  /* 0x00000027000b7308 */ /* 0x000e280000001c00 */
[----:B------:R-:W-:-:S05]  /*0720*/  VIADD R10, R39, 0xfcb00000 ;  /* 0xfcb00000270a7836 */ /* 0x000fca0000000000 */
[----:B------:R-:W-:Y:S01]  /*0730*/  ISETP.GE.U32.AND P0, PT, R10, 0x7ca00000, PT ;  /* 0x7ca000000a00780c */ /* 0x000fe20003f06070 */
[----:B0-----:R-:W-:-:S08]  /*0740*/  DMUL R12, R10, R10 ;  /* 0x0000000a0a0c7228 */ /* 0x001fd00000000000 */
[----:B------:R-:W-:-:S08]  /*0750*/  DFMA R12, R38, -R12, 1 ;  /* 0x3ff00000260c742b */ /* 0x000fd0000000080c */
[----:B------:R-:W-:Y:S02]  /*0760*/  DFMA R16, R12, R16, 0.5 ;  /* 0x3fe000000c10742b */ /* 0x000fe40000000010 */
[----:B------:R-:W-:-:S08]  /*0770*/  DMUL R12, R10, R12 ;  /* 0x0000000c0a0c7228 */ /* 0x000fd00000000000 */
[----:B------:R-:W-:-:S08]  /*0780*/  DFMA R18, R16, R12, R10 ;  /* 0x0000000c1012722b */ /* 0x000fd0000000000a */
[----:B------:R-:W-:Y:S02]  /*0790*/  DMUL R20, R38, R18 ;  /* 0x0000001226147228 */ /* 0x000fe40000000000 */
[----:B------:R-:W-:Y:S02]  /*07a0*/  VIADD R17, R19, 0xfff00000 ;  /* 0xfff0000013117836 */ /* 0x000fe40000000000 */
[----:B------:R-:W-:-:S04]  /*07b0*/  IMAD.MOV.U32 R16, RZ, RZ, R18 ;  /* 0x000000ffff107224 */ /* 0x000fc800078e0012 */
[----:B------:R-:W-:-:S08]  /*07c0*/  DFMA R22, R20, -R20, R38 ;  /* 0x800000141416722b */ /* 0x000fd00000000026 */
[----:B------:R-:W-:Y:S01]  /*07d0*/  DFMA R12, R22, R16, R20 ;  /* 0x00000010160c722b */ /* 0x000fe20000000014 */
[----:B------:R-:W-:Y:S10]  /*07e0*/  @!P0 BRA `(.L_x_15) ;  /* 0x00000000001c8947 */ /* 0x000ff40003800000 */
[----:B------:R-:W-:Y:S01]  /*07f0*/  MOV R16, R18 ;  /* 0x0000001200107202 */ /* 0x000fe20000000f00 */
[----:B------:R-:W-:Y:S01]  /*0800*/  IMAD.MOV.U32 R12, RZ, RZ, R38 ;  /* 0x000000ffff0c7224 */ /* 0x000fe200078e0026 */
[----:B------:R-:W-:Y:S01]  /*0810*/  MOV R19, R21 ;  /* 0x0000001500137202 */ /* 0x000fe20000000f00 */
[----:B------:R-:W-:Y:S01]  /*0820*/  IMAD.MOV.U32 R13, RZ, RZ, R39 ;  /* 0x000000ffff0d7224 */ /* 0x000fe200078e0027 */
[----:B------:R-:W-:Y:S01]  /*0830*/  MOV R3, 0x860 ;  /* 0x0000086000037802 */ /* 0x000fe20000000f00 */
[----:B------:R-:W-:-:S07]  /*0840*/  IMAD.MOV.U32 R18, RZ, RZ, R20 ;  /* 0x000000ffff127224 */ /* 0x000fce00078e0014 */
[----:B------:R-:W-:Y:S05]  /*0850*/  CALL.REL.NOINC `($__internal_1_$__cuda_sm20_dsqrt_rn_f64_mediumpath_v1) ;  /* 0x0000007400787944 */ /* 0x000fea0003c00000 */
.L_x_15:
[----:B------:R-:W-:Y:S05]  /*0860*/  BSYNC.RECONVERGENT B2 ;  /* 0x0000000000027941 */ /* 0x000fea0003800200 */
.L_x_14:
[----:B------:R-:W2:Y:S04]  /*0870*/  LDG.E.64 R38, desc[UR36][R36.64+0x18] ;  /* 0x0000182424267981 */ /* 0x000ea8000c1e1b00 */
[----:B------:R0:W5:Y:S01]  /*0880*/  LDG.E.64 R40, desc[UR36][R36.64+0x20] ;  /* 0x0000202424287981 */ /* 0x000162000c1e1b00 */
[----:B------:R-:W-:Y:S01]  /*0890*/  DSETP.GEU.AND P0, PT, R12, R14, PT ;  /* 0x0000000e0c00722a */ /* 0x000fe20003f0e000 */
[----:B------:R-:W-:Y:S01]  /*08a0*/  BSSY.RECONVERGENT B2, `(.L_x_16) ;  /* 0x000000a000027945 */ /* 0x000fe20003800200 */
[----:B------:R-:W-:-:S04]  /*08b0*/  MOV R28, 0x940 ;  /* 0x00000940001c7802 */ /* 0x000fc80000000f00 */
[----:B------:R-:W-:Y:S02]  /*08c0*/  FSEL R14, R12, R14, !P0 ;  /* 0x0000000e0c0e7208 */ /* 0x000fe40004000000 */
[----:B------:R-:W-:Y:S02]  /*08d0*/  FSEL R15, R13, R15, !P0 ;  /* 0x0000000f0d0f7208 */ /* 0x000fe40004000000 */
[----:B------:R-:W-:Y:S01]  /*08e0*/  SEL R33, R32, R33, !P0 ;  /* 0x0000002120217207 */ /* 0x000fe20004000000 */
[----:B--2---:R-:W-:-:S08]  /*08f0*/  DADD R38, -R6, R38 ;  /* 0x0000000006267229 */ /* 0x004fd00000000126 */
[----:B------:R-:W-:-:S10]  /*0900*/  DADD R10, -RZ, |R38| ;  /* 0x00000000ff0a7229 */ /* 0x000fd40000000526 */
[----:B------:R-:W-:Y:S02]  /*0910*/  IMAD.MOV.U32 R12, RZ, RZ, R10 ;  /* 0x000000ffff0c7224 */ /* 0x000fe400078e000a */
[----:B0-----:R-:W-:-:S07]  /*0920*/  IMAD.MOV.U32 R3, RZ, RZ, R11 ;  /* 0x000000ffff037224 */ /* 0x001fce00078e000b */
[----:B-----5:R-:W-:Y:S05]  /*0930*/  CALL.REL.NOINC `($_Z6kmeansP6VectorS0_S0_iii$__internal_accurate_pow) ;  /* 0x0000007400f07944 */ /* 0x020fea0003c00000 */
[----:B------:R-:W-:Y:S05]  /*0940*/  BSYNC.RECONVERGENT B2 ;  /* 0x0000000000027941 */ /* 0x000fea0003800200 */
.L_x_16:
        /* <DEDUP_REMOVED lines=12> */
[----:B------:R-:W-:Y:S01]  /*0a10*/  IMAD.MOV.U32 R10, RZ, RZ, 0x0 ;  /* 0x00000000ff0a7424 */ /* 0x000fe200078e00ff */
[----:B------:R-:W-:Y:S01]  /*0a20*/  MOV R11, 0x7ff00000 ;  /* 0x7ff00000000b7802 */ /* 0x000fe20000000f00 */
[----:B------:R-:W-:Y:S06]  /*0a30*/  BRA `(.L_x_18) ;  /* 0x0000000000047947 */ /* 0x000fec0003800000 */
.L_x_19:
[----:B------:R-:W-:-:S11]  /*0a40*/  DADD R10, R38, 2 ;  /* 0x40000000260a7429 */ /* 0x000fd60000000000 */
.L_x_18:
[----:B------:R-:W-:Y:S05]  /*0a50*/  BSYNC.RECONVERGENT B2 ;  /* 0x0000000000027941 */ /* 0x000fea0003800200 */
.L_x_17:
[----:B------:R-:W-:Y:S01]  /*0a60*/  DADD R40, -R4, R40 ;  /* 0x0000000004287229 */ /* 0x000fe20000000128 */
[----:B------:R-:W-:Y:S01]  /*0a70*/  BSSY.RECONVERGENT B2, `(.L_x_20) ;  /* 0x0000008000027945 */ /* 0x000fe20003800200 */
[----:B------:R-:W-:Y:S01]  /*0a80*/  DSETP.NEU.AND P0, PT, R38, 1, PT ;  /* 0x3ff000002600742a */ /* 0x000fe20003f0d000 */
[----:B------:R-:W-:-:S05]  /*0a90*/  MOV R28, 0xaf0 ;  /* 0x00000af0001c7802 */ /* 0x000fca0000000f00 */
[----:B------:R-:W-:Y:S01]  /*0aa0*/  DADD R12, -RZ, |R40| ;  /* 0x00000000ff0c7229 */ /* 0x000fe20000000528 */
[----:B------:R-:W-:Y:S02]  /*0ab0*/  FSEL R36, R10, RZ, P0 ;  /* 0x000000ff0a247208 */ /* 0x000fe40000000000 */
[----:B------:R-:W-:-:S07]  /*0ac0*/  FSEL R37, R11, 1.875, P0 ;  /* 0x3ff000000b257808 */ /* 0x000fce0000000000 */
[----:B------:R-:W-:-:S07]  /*0ad0*/  IMAD.MOV.U32 R3, RZ, RZ, R13 ;  /* 0x000000ffff037224 */ /* 0x000fce00078e000d */
[----:B------:R-:W-:Y:S05]  /*0ae0*/  CALL.REL.NOINC `($_Z6kmeansP6VectorS0_S0_iii$__internal_accurate_pow) ;  /* 0x0000007400847944 */ /* 0x000fea0003c00000 */
[----:B------:R-:W-:Y:S05]  /*0af0*/  BSYNC.RECONVERGENT B2 ;  /* 0x0000000000027941 */ /* 0x000fea0003800200 */
.L_x_20:
        /* <DEDUP_REMOVED lines=15> */
.L_x_23:
[----:B------:R-:W-:-:S11]  /*0bf0*/  DADD R10, R40, 2 ;  /* 0x40000000280a7429 */ /* 0x000fd60000000000 */
.L_x_22:
[----:B------:R-:W-:Y:S05]  /*0c00*/  BSYNC.RECONVERGENT B2 ;  /* 0x0000000000027941 */ /* 0x000fea0003800200 */
.L_x_21:
[----:B------:R-:W-:Y:S01]  /*0c10*/  DSETP.NEU.AND P0, PT, R40, 1, PT ;  /* 0x3ff000002800742a */ /* 0x000fe20003f0d000 */
[----:B------:R-:W-:Y:S01]  /*0c20*/  IMAD.MOV.U32 R16, RZ, RZ, 0x0 ;  /* 0x00000000ff107424 */ /* 0x000fe200078e00ff */
[----:B------:R-:W-:Y:S01]  /*0c30*/  BSSY.RECONVERGENT B2, `(.L_x_24) ;  /* 0x000001a000027945 */ /* 0x000fe20003800200 */
[----:B------:R-:W-:-:S03]  /*0c40*/  IMAD.MOV.U32 R17, RZ, RZ, 0x3fd80000 ;  /* 0x3fd80000ff117424 */ /* 0x000fc600078e00ff */
[----:B------:R-:W-:Y:S02]  /*0c50*/  FSEL R10, R10, RZ, P0 ;  /* 0x000000ff0a0a7208 */ /* 0x000fe40000000000 */
[----:B------:R-:W-:-:S06]  /*0c60*/  FSEL R11, R11, 1.875, P0 ;  /* 0x3ff000000b0b7808 */ /* 0x000fcc0000000000 */
[----:B------:R-:W-:-:S06]  /*0c70*/  DADD R36, R36, R10 ;  /* 0x0000000024247229 */ /* 0x000fcc000000000a */
[----:B------:R-:W0:Y:S04]  /*0c80*/  MUFU.RSQ64H R11, R37 ;  /* 0x00000025000b7308 */ /* 0x000e280000001c00 */
[----:B------:R-:W-:-:S04]  /*0c90*/  IADD3 R10, PT, PT, R37, -0x3500000, RZ ;  /* 0xfcb00000250a7810 */ /* 0x000fc80007ffe0ff */
[----:B------:R-:W-:Y:S02]  /*0ca0*/  ISETP.GE.U32.AND P0, PT, R10, 0x7ca00000, PT ;  /* 0x7ca000000a00780c */ /* 0x000fe40003f06070 */
[----:B0-----:R-:W-:-:S08]  /*0cb0*/  DMUL R12, R10, R10 ;  /* 0x0000000a0a0c7228 */ /* 0x001fd00000000000 */
[----:B------:R-:W-:-:S08]  /*0cc0*/  DFMA R12, R36, -R12, 1 ;  /* 0x3ff00000240c742b */ /* 0x000fd0000000080c */
[----:B------:R-:W-:Y:S02]  /*0cd0*/  DFMA R16, R12, R16, 0.5 ;  /* 0x3fe000000c10742b */ /* 0x000fe40000000010 */
[----:B------:R-:W-:-:S08]  /*0ce0*/  DMUL R12, R10, R12 ;  /* 0x0000000c0a0c7228 */ /* 0x000fd00000000000 */
[----:B------:R-:W-:-:S08]  /*0cf0*/  DFMA R18, R16, R12, R10 ;  /* 0x0000000c1012722b */ /* 0x000fd0000000000a */
[----:B------:R-:W-:Y:S02]  /*0d00*/  DMUL R20, R36, R18 ;  /* 0x0000001224147228 */ /* 0x000fe40000000000 */
[----:B------:R-:W-:Y:S01]  /*0d10*/  VIADD R17, R19, 0xfff00000 ;  /* 0xfff0000013117836 */ /* 0x000fe20000000000 */
[----:B------:R-:W-:-:S05]  /*0d20*/  MOV R16, R18 ;  /* 0x0000001200107202 */ /* 0x000fca0000000f00 */
[----:B------:R-:W-:-:S08]  /*0d30*/  DFMA R22, R20, -R20, R36 ;  /* 0x800000141416722b */ /* 0x000fd00000000024 */
[----:B------:R-:W-:Y:S01]  /*0d40*/  DFMA R12, R22, R16, R20 ;  /* 0x00000010160c722b */ /* 0x000fe20000000014 */
[----:B------:R-:W-:Y:S10]  /*0d50*/  @!P0 BRA `(.L_x_25) ;  /* 0x00000000001c8947 */ /* 0x000ff40003800000 */
[----:B------:R-:W-:Y:S01]  /*0d60*/  IMAD.MOV.U32 R16, RZ, RZ, R18 ;  /* 0x000000ffff107224 */ /* 0x000fe200078e0012 */
[----:B------:R-:W-:Y:S01]  /*0d70*/  MOV R18, R20 ;  /* 0x0000001400127202 */ /* 0x000fe20000000f00 */
[----:B------:R-:W-:Y:S01]  /*0d80*/  IMAD.MOV.U32 R12, RZ, RZ, R36 ;  /* 0x000000ffff0c7224 */ /* 0x000fe200078e0024 */
[----:B------:R-:W-:Y:S01]  /*0d90*/  MOV R3, 0xdd0 ;  /* 0x00000dd000037802 */ /* 0x000fe20000000f00 */
[----:B------:R-:W-:Y:S02]  /*0da0*/  IMAD.MOV.U32 R13, RZ, RZ, R37 ;  /* 0x000000ffff0d7224 */ /* 0x000fe400078e0025 */
[----:B------:R-:W-:-:S07]  /*0db0*/  IMAD.MOV.U32 R19, RZ, RZ, R21 ;  /* 0x000000ffff137224 */ /* 0x000fce00078e0015 */
[----:B------:R-:W-:Y:S05]  /*0dc0*/  CALL.REL.NOINC `($__internal_1_$__cuda_sm20_dsqrt_rn_f64_mediumpath_v1) ;  /* 0x00000070001c7944 */ /* 0x000fea0003c00000 */
.L_x_25:
[----:B------:R-:W-:Y:S05]  /*0dd0*/  BSYNC.RECONVERGENT B2 ;  /* 0x0000000000027941 */ /* 0x000fea0003800200 */
.L_x_24:
[----:B------:R-:W-:-:S06]  /*0de0*/  DSETP.GEU.AND P0, PT, R12, R14, PT ;  /* 0x0000000e0c00722a */ /* 0x000fcc0003f0e000 */
[----:B------:R-:W-:Y:S02]  /*0df0*/  FSEL R14, R12, R14, !P0 ;  /* 0x0000000e0c0e7208 */ /* 0x000fe40004000000 */
[----:B------:R-:W-:-:S06]  /*0e00*/  FSEL R15, R13, R15, !P0 ;  /* 0x0000000f0d0f7208 */ /* 0x000fcc0004000000 */
[C---:B------:R-:W-:Y:S02]  /*0e10*/  @!P0 VIADD R33, R32.reuse, 0x1 ;  /* 0x0000000120218836 */ /* 0x040fe40000000000 */
[----:B------:R-:W-:-:S05]  /*0e20*/  VIADD R32, R32, 0x2 ;  /* 0x0000000220207836 */ /* 0x000fca0000000000 */
[----:B------:R-:W-:-:S13]  /*0e30*/  ISETP.NE.AND P1, PT, R32, UR50, PT ;  /* 0x0000003220007c0c */ /* 0x000fda000bf25270 */
[----:B------:R-:W-:Y:S05]  /*0e40*/  @P1 BRA `(.L_x_26) ;  /* 0xfffffff400341947 */ /* 0x000fea000383ffff */
[----:B------:R-:W-:Y:S05]  /*0e50*/  BSYNC.RECONVERGENT B0 ;  /* 0x0000000000007941 */ /* 0x000fea0003800200 */
.L_x_5:
[----:B------:R-:W-:-:S07]  /*0e60*/  MOV R32, UR50 ;  /* 0x0000003200207c02 */ /* 0x000fce0008000f00 */
.L_x_4:
[----:B------:R-:W-:-:S09]  /*0e70*/  UISETP.NE.AND UP0, UPT, UR49, URZ, UPT ;  /* 0x000000ff3100728c */ /* 0x000fd2000bf05270 */
[----:B------:R-:W-:Y:S05]  /*0e80*/  BRA.U !UP0, `(.L_x_27) ;  /* 0x00000005085c7547 */ /* 0x000fea000b800000 */
[----:B------:R-:W0:Y:S02]  /*0e90*/  LDC.64 R10, c[0x0][0x390] ;  /* 0x0000e400ff0a7b82 */ /* 0x000e240000000a00 */
[----:B0-----:R-:W-:-:S05]  /*0ea0*/  IMAD.WIDE.U32 R10, R32, 0x18, R10 ;  /* 0x00000018200a7825 */ /* 0x001fca00078e000a */
[----:B------:R-:W2:Y:S04]  /*0eb0*/  LDG.E.64 R12, desc[UR36][R10.64] ;  /* 0x000000240a0c7981 */ /* 0x000ea8000c1e1b00 */
[----:B------:R0:W5:Y:S01]  /*0ec0*/  LDG.E.64 R36, desc[UR36][R10.64+0x8] ;  /* 0x000008240a247981 */ /* 0x000162000c1e1b00 */
[----:B------:R-:W-:Y:S01]  /*0ed0*/  BSSY.RECONVERGENT B0, `(.L_x_28) ;  /* 0x0000006000007945 */ /* 0x000fe20003800200 */
[----:B------:R-:W-:Y:S01]  /*0ee0*/  MOV R28, 0xf30 ;  /* 0x00000f30001c7802 */ /* 0x000fe20000000f00 */
[----:B--2--5:R-:W-:-:S08]  /*0ef0*/  DADD R6, -R6, R12 ;  /* 0x0000000006067229 */ /* 0x024fd0000000010c */
[----:B------:R-:W-:-:S10]  /*0f00*/  DADD R12, -RZ, |R6| ;  /* 0x00000000ff0c7229 */ /* 0x000fd40000000506 */
[----:B0-----:R-:W-:-:S07]  /*0f10*/  IMAD.MOV.U32 R3, RZ, RZ, R13 ;  /* 0x000000ffff037224 */ /* 0x001fce00078e000d */
[----:B------:R-:W-:Y:S05]  /*0f20*/  CALL.REL.NOINC `($_Z6kmeansP6VectorS0_S0_iii$__internal_accurate_pow) ;  /* 0x0000007000747944 */ /* 0x000fea0003c00000 */
[----:B------:R-:W-:Y:S05]  /*0f30*/  BSYNC.RECONVERGENT B0 ;  /* 0x0000000000007941 */ /* 0x000fea0003800200 */
.L_x_28:
        /* <DEDUP_REMOVED lines=15> */
.L_x_31:
[----:B------:R-:W-:-:S11]  /*1030*/  DADD R10, R6, 2 ;  /* 0x40000000060a7429 */ /* 0x000fd60000000000 */
.L_x_30:
[----:B------:R-:W-:Y:S05]  /*1040*/  BSYNC.RECONVERGENT B0 ;  /* 0x0000000000007941 */ /* 0x000fea0003800200 */
.L_x_29:
        /* <DEDUP_REMOVED lines=10> */
.L_x_32:
        /* <DEDUP_REMOVED lines=15> */
.L_x_35:
[----:B------:R-:W-:-:S11]  /*11e0*/  DADD R6, R36, 2 ;  /* 0x4000000024067429 */ /* 0x000fd60000000000 */
.L_x_34:
[----:B------:R-:W-:Y:S05]  /*11f0*/  BSYNC.RECONVERGENT B0 ;  /* 0x0000000000007941 */ /* 0x000fea0003800200 */
.L_x_33:
        /* <DEDUP_REMOVED lines=23> */
[----:B------:R-:W-:Y:S01]  /*1370*/  MOV R3, 0x13b0 ;  /* 0x000013b000037802 */ /* 0x000fe20000000f00 */
[----:B------:R-:W-:Y:S02]  /*1380*/  IMAD.MOV.U32 R10, RZ, RZ, R4 ;  /* 0x000000ffff0a7224 */ /* 0x000fe400078e0004 */
[----:B------:R-:W-:-:S07]  /*1390*/  IMAD.MOV.U32 R17, RZ, RZ, R11 ;  /* 0x000000ffff117224 */ /* 0x000fce00078e000b */
[----:B------:R-:W-:Y:S05]  /*13a0*/  CALL.REL.NOINC `($__internal_1_$__cuda_sm20_dsqrt_rn_f64_mediumpath_v1) ;  /* 0x0000006800a47944 */ /* 0x000fea0003c00000 */
[----:B------:R-:W-:Y:S01]  /*13b0*/  MOV R6, R12 ;  /* 0x0000000c00067202 */ /* 0x000fe20000000f00 */
[----:B------:R-:W-:-:S07]  /*13c0*/  IMAD.MOV.U32 R7, RZ, RZ, R13 ;  /* 0x000000ffff077224 */ /* 0x000fce00078e000d */
.L_x_37:
[----:B------:R-:W-:Y:S05]  /*13d0*/  BSYNC.RECONVERGENT B0 ;  /* 0x0000000000007941 */ /* 0x000fea0003800200 */
.L_x_36:
[----:B------:R-:W-:-:S06]  /*13e0*/  DSETP.GEU.AND P0, PT, R6, R14, PT ;  /* 0x0000000e0600722a */ /* 0x000fcc0003f0e000 */
[----:B------:R-:W-:-:S08]  /*13f0*/  SEL R33, R32, R33, !P0 ;  /* 0x0000002120217207 */ /* 0x000fd00004000000 */
.L_x_27:
[----:B------:R-:W0:Y:S01]  /*1400*/  LDCU UR4, c[0x0][0x39c] ;  /* 0x00007380ff0477ac */ /* 0x000e220008000800 */
[----:B------:R1:W-:Y:S01]  /*1410*/  STG.E desc[UR36][R8.64+0x10], R33 ;  /* 0x0000102108007986 */ /* 0x0003e2000c101924 */
[----:B------:R-:W-:-:S05]  /*1420*/  VIADD R0, R0, 0x1 ;  /* 0x0000000100007836 */ /* 0x000fca0000000000 */
[----:B0-----:R-:W-:-:S13]  /*1430*/  ISETP.NE.AND P0, PT, R0, UR4, PT ;  /* 0x0000000400007c0c */ /* 0x001fda000bf05270 */
[----:B-1----:R-:W-:Y:S05]  /*1440*/  @P0 BRA `(.L_x_38) ;  /* 0xffffffec007c0947 */ /* 0x002fea000383ffff */
[----:B------:R-:W-:Y:S05]  /*1450*/  BSYNC.RECONVERGENT B1 ;  /* 0x0000000000017941 */ /* 0x000fea0003800200 */
.L_x_3:
[----:B------:R-:W-:Y:S05]  /*1460*/  BRA `(.L_x_1) ;  /* 0x0000000000c87947 */ /* 0x000fea0003800000 */
.L_x_2:
[----:B------:R-:W-:Y:S01]  /*1470*/  UISETP.GE.U32.AND UP0, UPT, UR4, 0x8, UPT ;  /* 0x000000080400788c */ /* 0x000fe2000bf06070 */
[----:B------:R-:W-:-:S08]  /*1480*/  IMAD.MOV.U32 R3, RZ, RZ, RZ ;  /* 0x000000ffff037224 */ /* 0x000fd000078e00ff */
[----:B------:R-:W-:Y:S05]  /*1490*/  BRA.U !UP0, `(.L_x_39) ;  /* 0x0000000108607547 */ /* 0x000fea000b800000 */
[----:B------:R-:W0:Y:S01]  /*14a0*/  LDCU.64 UR4, c[0x0][0x380] ;  /* 0x00007000ff0477ac */ /* 0x000e220008000a00 */
[----:B------:R-:W-:Y:S01]  /*14b0*/  BSSY.RECONVERGENT B0, `(.L_x_40) ;  /* 0x0000015000007945 */ /* 0x000fe20003800200 */
[----:B------:R-:W-:Y:S01]  /*14c0*/  MOV R0, UR56 ;  /* 0x0000003800007c02 */ /* 0x000fe20008000f00 */
[----:B0-----:R-:W-:-:S04]  /*14d0*/  UIADD3 UR4, UP0, UPT, UR4, 0x70, URZ ;  /* 0x0000007004047890 */ /* 0x001fc8000ff1e0ff */
[----:B------:R-:W-:Y:S02]  /*14e0*/  UIADD3.X UR5, UPT, UPT, URZ, UR5, URZ, UP0, !UPT ;  /* 0x00000005ff057290 */ /* 0x000fe400087fe4ff */
[----:B------:R-:W-:-:S04]  /*14f0*/  IMAD.U32 R3, RZ, RZ, UR4 ;  /* 0x00000004ff037e24 */ /* 0x000fc8000f8e00ff */
[----:B------:R-:W-:-:S07]  /*1500*/  IMAD.U32 R6, RZ, RZ, UR5 ;  /* 0x00000005ff067e24 */ /* 0x000fce000f8e00ff */
.L_x_41:
[----:B0-----:R-:W-:Y:S01]  /*1510*/  IMAD.MOV.U32 R4, RZ, RZ, R3 ;  /* 0x000000ffff047224 */ /* 0x001fe200078e0003 */
[----:B------:R-:W-:Y:S01]  /*1520*/  MOV R5, R6 ;  /* 0x0000000600057202 */ /* 0x000fe20000000f00 */
[----:B------:R-:W-:-:S03]  /*1530*/  VIADD R0, R0, 0x8 ;  /* 0x0000000800007836 */ /* 0x000fc60000000000 */
[----:B------:R-:W-:Y:S01]  /*1540*/  IADD3 R3, P1, PT, R4, 0xc0, RZ ;  /* 0x000000c004037810 */ /* 0x000fe20007f3e0ff */
[----:B------:R0:W-:Y:S01]  /*1550*/  STG.E desc[UR36][R4.64+-0x60], RZ ;  /* 0xffffa0ff04007986 */ /* 0x0001e2000c101924 */
[----:B------:R-:W-:-:S03]  /*1560*/  ISETP.NE.AND P0, PT, R0, RZ, PT ;  /* 0x000000ff0000720c */ /* 0x000fc60003f05270 */
[----:B------:R0:W-:Y:S01]  /*1570*/  STG.E desc[UR36][R4.64+-0x48], RZ ;  /* 0xffffb8ff04007986 */ /* 0x0001e2000c101924 */
[----:B------:R-:W-:-:S03]  /*1580*/  IMAD.X R6, RZ, RZ, R5, P1 ;  /* 0x000000ffff067224 */ /* 0x000fc600008e0605 */
[----:B------:R0:W-:Y:S04]  /*1590*/  STG.E desc[UR36][R4.64+-0x30], RZ ;  /* 0xffffd0ff04007986 */ /* 0x0001e8000c101924 */
[----:B------:R0:W-:Y:S04]  /*15a0*/  STG.E desc[UR36][R4.64+-0x18], RZ ;  /* 0xffffe8ff04007986 */ /* 0x0001e8000c101924 */
[----:B------:R0:W-:Y:S04]  /*15b0*/  STG.E desc[UR36][R4.64], RZ ;  /* 0x000000ff04007986 */ /* 0x0001e8000c101924 */
[----:B------:R0:W-:Y:S04]  /*15c0*/  STG.E desc[UR36][R4.64+0x18], RZ ;  /* 0x000018ff04007986 */ /* 0x0001e8000c101924 */
[----:B------:R0:W-:Y:S04]  /*15d0*/  STG.E desc[UR36][R4.64+0x30], RZ ;  /* 0x000030ff04007986 */ /* 0x0001e8000c101924 */
[----:B------:R0:W-:Y:S01]  /*15e0*/  STG.E desc[UR36][R4.64+0x48], RZ ;  /* 0x000048ff04007986 */ /* 0x0001e2000c101924 */
[----:B------:R-:W-:Y:S05]  /*15f0*/  @P0 BRA `(.L_x_41) ;  /* 0xfffffffc00c40947 */ /* 0x000fea000383ffff */
[----:B------:R-:W-:Y:S05]  /*1600*/  BSYNC.RECONVERGENT B0 ;  /* 0x0000000000007941 */ /* 0x000fea0003800200 */
.L_x_40:
[----:B------:R-:W-:-:S07]  /*1610*/  IMAD.U32 R3, RZ, RZ, UR44 ;  /* 0x0000002cff037e24 */ /* 0x000fce000f8e00ff */
.L_x_39:
[----:B------:R-:W-:-:S09]  /*1620*/  UISETP.NE.AND UP0, UPT, UR48, URZ, UPT ;  /* 0x000000ff3000728c */ /* 0x000fd2000bf05270 */
[----:B------:R-:W-:Y:S05]  /*1630*/  BRA.U !UP0, `(.L_x_1) ;  /* 0x0000000108547547 */ /* 0x000fea000b800000 */
[----:B------:R-:W-:Y:S02]  /*1640*/  UISETP.GE.U32.AND UP0, UPT, UR52, 0x3, UPT ;  /* 0x000000033400788c */ /* 0x000fe4000bf06070 */
[----:B------:R-:W-:-:S07]  /*1650*/  UISETP.NE.AND UP1, UPT, UR47, URZ, UPT ;  /* 0x000000ff2f00728c */ /* 0x000fce000bf25270 */
[----:B------:R-:W-:Y:S05]  /*1660*/  BRA.U !UP0, `(.L_x_42) ;  /* 0x00000001081c7547 */ /* 0x000fea000b800000 */
[----:B0-----:R-:W0:Y:S02]  /*1670*/  LDC.64 R4, c[0x0][0x380] ;  /* 0x0000e000ff047b82 */ /* 0x001e240000000a00 */
[C---:B0-----:R-:W-:Y:S01]  /*1680*/  IMAD.WIDE.U32 R4, R3.reuse, 0x18, R4 ;  /* 0x0000001803047825 */ /* 0x041fe200078e0004 */
[----:B------:R-:W-:-:S04]  /*1690*/  IADD3 R3, PT, PT, R3, 0x4, RZ ;  /* 0x0000000403037810 */ /* 0x000fc80007ffe0ff */
[----:B------:R1:W-:Y:S04]  /*16a0*/  STG.E desc[UR36][R4.64+0x10], RZ ;  /* 0x000010ff04007986 */ /* 0x0003e8000c101924 */
[----:B------:R1:W-:Y:S04]  /*16b0*/  STG.E desc[UR36][R4.64+0x28], RZ ;  /* 0x000028ff04007986 */ /* 0x0003e8000c101924 */
[----:B------:R1:W-:Y:S04]  /*16c0*/  STG.E desc[UR36][R4.64+0x40], RZ ;  /* 0x000040ff04007986 */ /* 0x0003e8000c101924 */
[----:B------:R1:W-:Y:S02]  /*16d0*/  STG.E desc[UR36][R4.64+0x58], RZ ;  /* 0x000058ff04007986 */ /* 0x0003e4000c101924 */
.L_x_42:
[----:B------:R-:W-:Y:S05]  /*16e0*/  BRA.U !UP1, `(.L_x_1) ;  /* 0x0000000109287547 */ /* 0x000fea000b800000 */
[----:B------:R-:W-:Y:S02]  /*16f0*/  ISETP.NE.AND P0, PT, RZ, UR53, PT ;  /* 0x00000035ff007c0c */ /* 0x000fe4000bf05270 */
[----:B------:R-:W-:-:S11]  /*1700*/  ISETP.NE.AND P1, PT, RZ, UR42, PT ;  /* 0x0000002aff007c0c */ /* 0x000fd6000bf25270 */
[----:B01----:R-:W0:Y:S08]  /*1710*/  @P0 LDC.64 R4, c[0x0][0x380] ;  /* 0x0000e000ff040b82 */ /* 0x003e300000000a00 */
[----:B------:R-:W1:Y:S01]  /*1720*/  @P1 LDC.64 R8, c[0x0][0x380] ;  /* 0x0000e000ff081b82 */ /* 0x000e620000000a00 */
[----:B0-----:R-:W-:-:S04]  /*1730*/  @P0 IMAD.WIDE.U32 R6, R3, 0x18, R4 ;  /* 0x0000001803060825 */ /* 0x001fc800078e0004 */
[----:B------:R-:W-:Y:S01]  /*1740*/  @P0 VIADD R3, R3, 0x2 ;  /* 0x0000000203030836 */ /* 0x000fe20000000000 */
[----:B------:R2:W-:Y:S03]  /*1750*/  @P0 STG.E desc[UR36][R6.64+0x10], RZ ;  /* 0x000010ff06000986 */ /* 0x0005e6000c101924 */
[----:B-1----:R-:W-:Y:S01]  /*1760*/  @P1 IMAD.WIDE.U32 R4, R3, 0x18, R8 ;  /* 0x0000001803041825 */ /* 0x002fe200078e0008 */
[----:B------:R2:W-:Y:S04]  /*1770*/  @P0 STG.E desc[UR36][R6.64+0x28], RZ ;  /* 0x000028ff06000986 */ /* 0x0005e8000c101924 */
[----:B------:R2:W-:Y:S02]  /*1780*/  @P1 STG.E desc[UR36][R4.64+0x10], RZ ;  /* 0x000010ff04001986 */ /* 0x0005e4000c101924 */
.L_x_1:
[----:B------:R-:W3:Y:S01]  /*1790*/  LDC R28, c[0x0][0x398] ;  /* 0x0000e600ff1c7b82 */ /* 0x000ee20000000800 */
[----:B------:R-:W-:Y:S01]  /*17a0*/  MOV R16, 0x0 ;  /* 0x0000000000107802 */ /* 0x000fe20000000f00 */
[----:B------:R-:W-:Y:S01]  /*17b0*/  IMAD.U32 R9, RZ, RZ, UR41 ;  /* 0x00000029ff097e24 */ /* 0x000fe2000f8e00ff */
[----:B------:R-:W-:Y:S01]  /*17c0*/  MOV R8, UR40 ;  /* 0x0000002800087c02 */ /* 0x000fe20008000f00 */
[----:B012--5:R-:W-:Y:S02]  /*17d0*/  IMAD.U32 R5, RZ, RZ, UR41 ;  /* 0x00000029ff057e24 */ /* 0x027fe4000f8e00ff */
[----:B------:R-:W-:Y:S02]  /*17e0*/  IMAD.U32 R4, RZ, RZ, UR40 ;  /* 0x00000028ff047e24 */ /* 0x000fe4000f8e00ff */
[----:B------:R0:W1:Y:S01]  /*17f0*/  LDC.64 R6, c[0x4][R16] ;  /* 0x0100000010067b82 */ /* 0x0000620000000a00 */
[----:B------:R-:W-:Y:S01]  /*1800*/  IMAD.MOV.U32 R5, RZ, RZ, R9 ;  /* 0x000000ffff057224 */ /* 0x000fe200078e0009 */
[----:B---3--:R-:W-:-:S04]  /*1810*/  ISETP.GE.AND P0, PT, R28, 0x1, PT ;  /* 0x000000011c00780c */ /* 0x008fc80003f06270 */
[----:B0-----:R-:W-:-:S09]  /*1820*/  P2R R0, PR, RZ, 0x1 ;  /* 0x00000001ff007803 */ /* 0x001fd20000000000 */
[----:B------:R-:W-:-:S07]  /*1830*/  LEPC R20, `(.L_x_43) ;  /* 0x000000001014794e */ /* 0x000fce0000000000 */
[----:B-1----:R-:W-:Y:S05]  /*1840*/  CALL.ABS.NOINC R6 ;  /* 0x0000000006007343 */ /* 0x002fea0003c00000 */
.L_x_43:
[----:B------:R0:W1:Y:S01]  /*1850*/  LDC.64 R6, c[0x4][R16] ;  /* 0x0100000010067b82 */ /* 0x0000620000000a00 */
[----:B------:R-:W-:Y:S01]  /*1860*/  IMAD.U32 R8, RZ, RZ, UR40 ;  /* 0x00000028ff087e24 */ /* 0x000fe2000f8e00ff */
[----:B------:R-:W-:Y:S01]  /*1870*/  MOV R23, R5 ;  /* 0x0000000500177202 */ /* 0x000fe20000000f00 */
[----:B------:R-:W-:Y:S01]  /*1880*/  IMAD.U32 R11, RZ, RZ, UR41 ;  /* 0x00000029ff0b7e24 */ /* 0x000fe2000f8e00ff */
[----:B------:R-:W-:Y:S01]  /*1890*/  MOV R9, UR41 ;  /* 0x0000002900097c02 */ /* 0x000fe20008000f00 */
[----:B------:R-:W-:Y:S02]  /*18a0*/  IMAD.MOV.U32 R22, RZ, RZ, R4 ;  /* 0x000000ffff167224 */ /* 0x000fe400078e0004 */
[----:B------:R-:W-:Y:S02]  /*18b0*/  IMAD.U32 R10, RZ, RZ, UR40 ;  /* 0x00000028ff0a7e24 */ /* 0x000fe4000f8e00ff */
[----:B------:R-:W-:Y:S02]  /*18c0*/  IMAD.MOV.U32 R4, RZ, RZ, R8 ;  /* 0x000000ffff047224 */ /* 0x000fe400078e0008 */
[----:B0-----:R-:W-:-:S07]  /*18d0*/  IMAD.MOV.U32 R5, RZ, RZ, R11 ;  /* 0x000000ffff057224 */ /* 0x001fce00078e000b */
[----:B------:R-:W-:-:S07]  /*18e0*/  LEPC R20, `(.L_x_44) ;  /* 0x000000001014794e */ /* 0x000fce0000000000 */
[----:B-1----:R-:W-:Y:S05]  /*18f0*/  CALL.ABS.NOINC R6 ;  /* 0x0000000006007343 */ /* 0x002fea0003c00000 */
.L_x_44:
[----:B------:R-:W-:Y:S01]  /*1900*/  IMAD.U32 R8, RZ, RZ, UR38 ;  /* 0x00000026ff087e24 */ /* 0x000fe2000f8e00ff */
[----:B------:R0:W1:Y:S01]  /*1910*/  LDC.64 R6, c[0x4][R16] ;  /* 0x0100000010067b82 */ /* 0x0000620000000a00 */
[----:B------:R-:W-:Y:S01]  /*1920*/  IMAD.U32 R11, RZ, RZ, UR39 ;  /* 0x00000027ff0b7e24 */ /* 0x000fe2000f8e00ff */
[----:B------:R-:W-:Y:S01]  /*1930*/  MOV R17, R5 ;  /* 0x0000000500117202 */ /* 0x000fe20000000f00 */
[----:B------:R-:W-:Y:S01]  /*1940*/  IMAD.U32 R10, RZ, RZ, UR38 ;  /* 0x00000026ff0a7e24 */ /* 0x000fe2000f8e00ff */
[----:B------:R-:W-:Y:S01]  /*1950*/  MOV R9, UR39 ;  /* 0x0000002700097c02 */ /* 0x000fe20008000f00 */
[----:B------:R-:W-:Y:S02]  /*1960*/  IMAD.MOV.U32 R5, RZ, RZ, R11 ;  /* 0x000000ffff057224 */ /* 0x000fe400078e000b */
[----:B0-----:R-:W-:Y:S02]  /*1970*/  IMAD.MOV.U32 R16, RZ, RZ, R4 ;  /* 0x000000ffff107224 */ /* 0x001fe400078e0004 */
[----:B------:R-:W-:-:S07]  /*1980*/  IMAD.MOV.U32 R4, RZ, RZ, R8 ;  /* 0x000000ffff047224 */ /* 0x000fce00078e0008 */
[----:B------:R-:W-:-:S07]  /*1990*/  LEPC R20, `(.L_x_45) ;  /* 0x000000001014794e */ /* 0x000fce0000000000 */
[----:B-1----:R-:W-:Y:S05]  /*19a0*/  CALL.ABS.NOINC R6 ;  /* 0x0000000006007343 */ /* 0x002fea0003c00000 */
.L_x_45:
[----:B------:R-:W-:Y:S01]  /*19b0*/  ISETP.GE.AND P6, PT, R28, 0x1, PT ;  /* 0x000000011c00780c */ /* 0x000fe20003fc6270 */
[----:B------:R-:W-:Y:S01]  /*19c0*/  IMAD.MOV.U32 R18, RZ, RZ, R4 ;  /* 0x000000ffff127224 */ /* 0x000fe200078e0004 */
[----:B------:R-:W-:-:S11]  /*19d0*/  MOV R19, R5 ;  /* 0x0000000500137202 */ /* 0x000fd60000000f00 */
[----:B------:R-:W-:Y:S05]  /*19e0*/  @!P6 BRA `(.L_x_46) ;  /* 0x00000004003ce947 */ /* 0x000fea0003800000 */
[----:B------:R-:W0:Y:S01]  /*19f0*/  LDCU UR4, c[0x0][0x398] ;  /* 0x00007300ff0477ac */ /* 0x000e220008000800 */
[----:B------:R-:W-:Y:S01]  /*1a00*/  IMAD.MOV.U32 R3, RZ, RZ, RZ ;  /* 0x000000ffff037224 */ /* 0x000fe200078e00ff */
[----:B0-----:R-:W-:-:S09]  /*1a10*/  UISETP.GE.U32.AND UP0, UPT, UR4, 0x8, UPT ;  /* 0x000000080400788c */ /* 0x001fd2000bf06070 */
[----:B------:R-:W-:Y:S05]  /*1a20*/  BRA.U !UP0, `(.L_x_47) ;  /* 0x0000000108887547 */ /* 0x000fea000b800000 */
[----:B------:R-:W-:Y:S01]  /*1a30*/  BSSY.RECONVERGENT B0, `(.L_x_48) ;  /* 0x0000020000007945 */ /* 0x000fe20003800200 */
[----:B------:R-:W-:-:S07]  /*1a40*/  IMAD.MOV.U32 R3, RZ, RZ, RZ ;  /* 0x000000ffff037224 */ /* 0x000fce00078e00ff */
.L_x_49:
[----:B0-----:R-:W-:-:S04]  /*1a50*/  IMAD.WIDE.U32 R4, R3, 0x8, R22 ;  /* 0x0000000803047825 */ /* 0x001fc800078e0016 */
[C---:B------:R-:W-:Y:S01]  /*1a60*/  IMAD.WIDE.U32 R6, R3.reuse, 0x8, R16 ;  /* 0x0000000803067825 */ /* 0x040fe200078e0010 */
[----:B------:R0:W-:Y:S03]  /*1a70*/  ST.E.64 desc[UR36][R4.64], RZ ;  /* 0x000000ff04007985 */ /* 0x0001e6000c101b24 */
[C---:B------:R-:W-:Y:S01]  /*1a80*/  IMAD.WIDE.U32 R8, R3.reuse, 0x4, R18 ;  /* 0x0000000403087825 */ /* 0x040fe200078e0012 */
[----:B------:R0:W-:Y:S03]  /*1a90*/  ST.E.64 desc[UR36][R6.64], RZ ;  /* 0x000000ff06007985 */ /* 0x0001e6000c101b24 */
[----:B------:R-:W-:Y:S01]  /*1aa0*/  VIADD R3, R3, 0x8 ;  /* 0x0000000803037836 */ /* 0x000fe20000000000 */
[----:B------:R0:W-:Y:S04]  /*1ab0*/  ST.E desc[UR36][R8.64], RZ ;  /* 0x000000ff08007985 */ /* 0x0001e8000c101924 */
[----:B------:R0:W-:Y:S01]  /*1ac0*/  ST.E.64 desc[UR36][R4.64+0x8], RZ ;  /* 0x000008ff04007985 */ /* 0x0001e2000c101b24 */
[----:B------:R-:W-:-:S03]  /*1ad0*/  ISETP.NE.AND P0, PT, R3, UR51, PT ;  /* 0x0000003303007c0c */ /* 0x000fc6000bf05270 */
[----:B------:R0:W-:Y:S04]  /*1ae0*/  ST.E.64 desc[UR36][R6.64+0x8], RZ ;  /* 0x000008ff06007985 */ /* 0x0001e8000c101b24 */
[----:B------:R0:W-:Y:S04]  /*1af0*/  ST.E desc[UR36][R8.64+0x4], RZ ;  /* 0x000004ff08007985 */ /* 0x0001e8000c101924 */
[----:B------:R0:W-:Y:S04]  /*1b00*/  ST.E.64 desc[UR36][R4.64+0x10], RZ ;  /* 0x000010ff04007985 */ /* 0x0001e8000c101b24 */
        /* <DEDUP_REMOVED lines=16> */
[----:B------:R0:W-:Y:S01]  /*1c10*/  ST.E desc[UR36][R8.64+0x1c], RZ ;  /* 0x00001cff08007985 */ /* 0x0001e2000c101924 */
[----:B------:R-:W-:Y:S05]  /*1c20*/  @P0 BRA `(.L_x_49) ;  /* 0xfffffffc00880947 */ /* 0x000fea000383ffff */
[----:B------:R-:W-:Y:S05]  /*1c30*/  BSYNC.RECONVERGENT B0 ;  /* 0x0000000000007941 */ /* 0x000fea0003800200 */
.L_x_48:
[----:B------:R-:W-:-:S07]  /*1c40*/  MOV R3, UR51 ;  /* 0x0000003300037c02 */ /* 0x000fce0008000f00 */
.L_x_47:
[----:B------:R-:W-:-:S09]  /*1c50*/  UISETP.NE.AND UP0, UPT, UR46, URZ, UPT ;  /* 0x000000ff2e00728c */ /* 0x000fd2000bf05270 */
[----:B------:R-:W-:Y:S05]  /*1c60*/  BRA.U !UP0, `(.L_x_46) ;  /* 0x00000001089c7547 */ /* 0x000fea000b800000 */
[----:B------:R-:W-:Y:S02]  /*1c70*/  UISETP.GE.U32.AND UP0, UPT, UR54, 0x3, UPT ;  /* 0x000000033600788c */ /* 0x000fe4000bf06070 */
[----:B------:R-:W-:-:S07]  /*1c80*/  UISETP.NE.AND UP1, UPT, UR45, URZ, UPT ;  /* 0x000000ff2d00728c */ /* 0x000fce000bf25270 */
[----:B------:R-:W-:Y:S05]  /*1c90*/  BRA.U !UP0, `(.L_x_50) ;  /* 0x0000000108407547 */ /* 0x000fea000b800000 */
[----:B0-----:R-:W-:-:S04]  /*1ca0*/  IMAD.WIDE.U32 R4, R3, 0x8, R22 ;  /* 0x0000000803047825 */ /* 0x001fc800078e0016 */
[C---:B------:R-:W-:Y:S01]  /*1cb0*/  IMAD.WIDE.U32 R6, R3.reuse, 0x8, R16 ;  /* 0x0000000803067825 */ /* 0x040fe200078e0010 */
[----:B------:R1:W-:Y:S03]  /*1cc0*/  ST.E.64 desc[UR36][R4.64], RZ ;  /* 0x000000ff04007985 */ /* 0x0003e6000c101b24 */
[C---:B------:R-:W-:Y:S01]  /*1cd0*/  IMAD.WIDE.U32 R8, R3.reuse, 0x4, R18 ;  /* 0x0000000403087825 */ /* 0x040fe200078e0012 */
[----:B------:R1:W-:Y:S03]  /*1ce0*/  ST.E.64 desc[UR36][R6.64], RZ ;  /* 0x000000ff06007985 */ /* 0x0003e6000c101b24 */
[----:B------:R-:W-:Y:S01]  /*1cf0*/  VIADD R3, R3, 0x4 ;  /* 0x0000000403037836 */ /* 0x000fe20000000000 */
        /* <DEDUP_REMOVED lines=9> */
[----:B------:R1:W-:Y:S02]  /*1d90*/  ST.E desc[UR36][R8.64+0xc], RZ ;  /* 0x00000cff08007985 */ /* 0x0003e4000c101924 */
.L_x_50:
[----:B------:R-:W-:Y:S05]  /*1da0*/  BRA.U !UP1, `(.L_x_46) ;  /* 0x00000001094c7547 */ /* 0x000fea000b800000 */
[----:B------:R-:W-:Y:S01]  /*1db0*/  UISETP.NE.AND UP0, UPT, UR55, URZ, UPT ;  /* 0x000000ff3700728c */ /* 0x000fe2000bf05270 */
[----:B------:R-:W-:-:S08]  /*1dc0*/  ISETP.NE.AND P0, PT, RZ, UR49, PT ;  /* 0x00000031ff007c0c */ /* 0x000fd0000bf05270 */
[----:B------:R-:W-:Y:S05]  /*1dd0*/  BRA.U !UP0, `(.L_x_51) ;  /* 0x0000000108287547 */ /* 0x000fea000b800000 */
[----:B01----:R-:W-:-:S04]  /*1de0*/  IMAD.WIDE.U32 R4, R3, 0x8, R22 ;  /* 0x0000000803047825 */ /* 0x003fc800078e0016 */
        /* <DEDUP_REMOVED lines=8> */
[----:B------:R2:W-:Y:S02]  /*1e70*/  ST.E desc[UR36][R8.64+0x4], RZ ;  /* 0x000004ff08007985 */ /* 0x0005e4000c101924 */
.L_x_51:
[----:B012---:R-:W-:-:S04]  /*1e80*/  @P0 IMAD.WIDE.U32 R6, R3, 0x8, R22 ;  /* 0x0000000803060825 */ /* 0x007fc800078e0016 */
[C---:B------:R-:W-:Y:S01]  /*1e90*/  @P0 IMAD.WIDE.U32 R8, R3.reuse, 0x8, R16 ;  /* 0x0000000803080825 */ /* 0x040fe200078e0010 */
[----:B------:R2:W-:Y:S03]  /*1ea0*/  @P0 ST.E.64 desc[UR36][R6.64], RZ ;  /* 0x000000ff06000985 */ /* 0x0005e6000c101b24 */
[----:B------:R-:W-:Y:S01]  /*1eb0*/  @P0 IMAD.WIDE.U32 R4, R3, 0x4, R18 ;  /* 0x0000000403040825 */ /* 0x000fe200078e0012 */
[----:B------:R2:W-:Y:S04]  /*1ec0*/  @P0 ST.E.64 desc[UR36][R8.64], RZ ;  /* 0x000000ff08000985 */ /* 0x0005e8000c101b24 */
[----:B------:R2:W-:Y:S02]  /*1ed0*/  @P0 ST.E desc[UR36][R4.64], RZ ;  /* 0x000000ff04000985 */ /* 0x0005e4000c101924 */
.L_x_46:
[----:B------:R-:W3:Y:S02]  /*1ee0*/  LDCU UR4, c[0x0][0x39c] ;  /* 0x00007380ff0477ac */ /* 0x000ee40008000800 */
[----:B---3--:R-:W-:-:S09]  /*1ef0*/  UISETP.GE.AND UP0, UPT, UR4, 0x1, UPT ;  /* 0x000000010400788c */ /* 0x008fd2000bf06270 */
[----:B------:R-:W-:Y:S05]  /*1f00*/  BRA.U !UP0, `(.L_x_52) ;  /* 0x0000000d08fc7547 */ /* 0x000fea000b800000 */
[----:B------:R-:W-:Y:S01]  /*1f10*/  UISETP.GE.U32.AND UP0, UPT, UR4, 0x8, UPT ;  /* 0x000000080400788c */ /* 0x000fe2000bf06070 */
[----:B------:R-:W-:-:S08]  /*1f20*/  IMAD.MOV.U32 R0, RZ, RZ, RZ ;  /* 0x000000ffff007224 */ /* 0x000fd000078e00ff */
[----:B------:R-:W-:Y:S05]  /*1f30*/  BRA.U !UP0, `(.L_x_53) ;  /* 0x0000000908047547 */ /* 0x000fea000b800000 */
[----:B012---:R-:W0:Y:S01]  /*1f40*/  LDC.64 R4, c[0x0][0x380] ;  /* 0x0000e000ff047b82 */ /* 0x007e220000000a00 */
[----:B------:R-:W-:Y:S01]  /*1f50*/  HFMA2 R3, -RZ, RZ, 0, 0 ;  /* 0x00000000ff037431 */ /* 0x000fe200000001ff */
[----:B------:R-:W-:Y:S06]  /*1f60*/  BSSY.RECONVERGENT B0, `(.L_x_54) ;  /* 0x000007d000007945 */ /* 0x000fec0003800200 */
.L_x_55:
[----:B0-----:R-:W-:-:S05]  /*1f70*/  IMAD.WIDE.U32 R6, R3, 0x18, R4 ;  /* 0x0000001803067825 */ /* 0x001fca00078e0004 */
[----:B------:R-:W2:Y:S04]  /*1f80*/  LDG.E R31, desc[UR36][R6.64+0x10] ;  /* 0x00001024061f7981 */ /* 0x000ea8000c1e1900 */
[----:B----4-:R-:W3:Y:S01]  /*1f90*/  LDG.E.64 R8, desc[UR36][R6.64] ;  /* 0x0000002406087981 */ /* 0x010ee2000c1e1b00 */
[----:B--2---:R-:W-:-:S05]  /*1fa0*/  IMAD.WIDE R10, R31, 0x8, R22 ;  /* 0x000000081f0a7825 */ /* 0x004fca00078e0216 */
[----:B------:R-:W3:Y:S01]  /*1fb0*/  LD.E.64 R12, desc[UR36][R10.64] ;  /* 0x000000240a0c7980 */ /* 0x000ee2000c101b00 */
[C---:B------:R-:W-:Y:S01]  /*1fc0*/  IMAD.WIDE R14, R31.reuse, 0x8, R16 ;  /* 0x000000081f0e7825 */ /* 0x040fe200078e0210 */
[----:B---3--:R-:W-:Y:S02]  /*1fd0*/  DADD R12, R8, R12 ;  /* 0x00000000080c7229 */ /* 0x008fe4000000000c */
[----:B------:R-:W2:Y:S05]  /*1fe0*/  LDG.E.64 R8, desc[UR36][R6.64+0x8] ;  /* 0x0000082406087981 */ /* 0x000eaa000c1e1b00 */
[----:B------:R0:W-:Y:S04]  /*1ff0*/  ST.E.64 desc[UR36][R10.64], R12 ;  /* 0x0000000c0a007985 */ /* 0x0001e8000c101b24 */
[----:B------:R-:W2:Y:S02]  /*2000*/  LD.E.64 R20, desc[UR36][R14.64] ;  /* 0x000000240e147980 */ /* 0x000ea4000c101b00 */
[----:B--2---:R-:W-:Y:S01]  /*2010*/  DADD R8, R8, R20 ;  /* 0x0000000008087229 */ /* 0x004fe20000000014 */
[----:B------:R-:W-:-:S06]  /*2020*/  IMAD.WIDE R20, R31, 0x4, R18 ;  /* 0x000000041f147825 */ /* 0x000fcc00078e0212 */
[----:B------:R1:W-:Y:S04]  /*2030*/  ST.E.64 desc[UR36][R14.64], R8 ;  /* 0x000000080e007985 */ /* 0x0003e8000c101b24 */
[----:B------:R-:W2:Y:S02]  /*2040*/  LD.E R0, desc[UR36][R20.64] ;  /* 0x0000002414007980 */ /* 0x000ea4000c101900 */
[----:B--2---:R-:W-:-:S05]  /*2050*/  VIADD R35, R0, 0x1 ;  /* 0x0000000100237836 */ /* 0x004fca0000000000 */
[----:B------:R2:W-:Y:S04]  /*2060*/  ST.E desc[UR36][R20.64], R35 ;  /* 0x0000002314007985 */ /* 0x0005e8000c101924 */
[----:B------:R-:W3:Y:S04]  /*2070*/  LDG.E R37, desc[UR36][R6.64+0x28] ;  /* 0x0000282406257981 */ /* 0x000ee8000c1e1900 */
[----:B------:R-:W4:Y:S01]  /*2080*/  LDG.E.64 R30, desc[UR36][R6.64+0x18] ;  /* 0x00001824061e7981 */ /* 0x000f22000c1e1b00 */
[----:B---3--:R-:W-:-:S05]  /*2090*/  IMAD.WIDE R32, R37, 0x8, R22 ;  /* 0x0000000825207825 */ /* 0x008fca00078e0216 */
[----:B0-----:R-:W4:Y:S01]  /*20a0*/  LD.E.64 R10, desc[UR36][R32.64] ;  /* 0x00000024200a7980 */ /* 0x001f22000c101b00 */
[C---:B------:R-:W-:Y:S01]  /*20b0*/  IMAD.WIDE R12, R37.reuse, 0x8, R16 ;  /* 0x00000008250c7825 */ /* 0x040fe200078e0210 */
[----:B----4-:R-:W-:Y:S02]  /*20c0*/  DADD R30, R30, R10 ;  /* 0x000000001e1e7229 */ /* 0x010fe4000000000a */
[----:B------:R-:W3:Y:S05]  /*20d0*/  LDG.E.64 R10, desc[UR36][R6.64+0x20] ;  /* 0x00002024060a7981 */ /* 0x000eea000c1e1b00 */
[----:B------:R0:W-:Y:S04]  /*20e0*/  ST.E.64 desc[UR36][R32.64], R30 ;  /* 0x0000001e20007985 */ /* 0x0001e8000c101b24 */
[----:B-1----:R-:W3:Y:S02]  /*20f0*/  LD.E.64 R8, desc[UR36][R12.64] ;  /* 0x000000240c087980 */ /* 0x002ee4000c101b00 */
[----:B---3--:R-:W-:Y:S01]  /*2100*/  DADD R8, R10, R8 ;  /* 0x000000000a087229 */ /* 0x008fe20000000008 */
        /* <DEDUP_REMOVED lines=13> */
[----:B-1----:R-:W3:Y:S01]  /*21e0*/  LD.E.64 R8, desc[UR36][R32.64] ;  /* 0x0000002420087980 */ /* 0x002ee2000c101b00 */
[----:B--2---:R-:W-:Y:S01]  /*21f0*/  IMAD.WIDE R10, R37, 0x4, R18 ;  /* 0x00000004250a7825 */ /* 0x004fe200078e0212 */
[----:B---3--:R-:W-:-:S07]  /*2200*/  DADD R8, R14, R8 ;  /* 0x000000000e087229 */ /* 0x008fce0000000008 */
        /* <DEDUP_REMOVED lines=17> */
[----:B--2---:R-:W-:-:S05]  /*2320*/  IADD3 R35, PT, PT, R0, 0x1, RZ ;  /* 0x0000000100237810 */ /* 0x004fca0007ffe0ff */
        /* <DEDUP_REMOVED lines=58> */
[----:B------:R-:W2:Y:S01]  /*26d0*/  LD.E R0, desc[UR36][R10.64] ;  /* 0x000000240a007980 */ /* 0x000ea2000c101900 */
[----:B------:R-:W-:-:S05]  /*26e0*/  VIADD R3, R3, 0x8 ;  /* 0x0000000803037836 */ /* 0x000fca0000000000 */
[----:B------:R-:W-:Y:S02]  /*26f0*/  ISETP.NE.AND P0, PT, R3, UR44, PT ;  /* 0x0000002c03007c0c */ /* 0x000fe4000bf05270 */
[----:B--2---:R-:W-:-:S05]  /*2700*/  IADD3 R13, PT, PT, R0, 0x1, RZ ;  /* 0x00000001000d7810 */ /* 0x004fca0007ffe0ff */
[----:B------:R4:W-:Y:S06]  /*2710*/  ST.E desc[UR36][R10.64], R13 ;  /* 0x0000000d0a007985 */ /* 0x0009ec000c101924 */
[----:B------:R-:W-:Y:S05]  /*2720*/  @P0 BRA `(.L_x_55) ;  /* 0xfffffff800100947 */ /* 0x000fea000383ffff */
[----:B------:R-:W-:Y:S05]  /*2730*/  BSYNC.RECONVERGENT B0 ;  /* 0x0000000000007941 */ /* 0x000fea0003800200 */
.L_x_54:
[----:B------:R-:W-:-:S07]  /*2740*/  IMAD.U32 R0, RZ, RZ, UR44 ;  /* 0x0000002cff007e24 */ /* 0x000fce000f8e00ff */
.L_x_53:
[----:B------:R-:W-:-:S09]  /*2750*/  UISETP.NE.AND UP0, UPT, UR48, URZ, UPT ;  /* 0x000000ff3000728c */ /* 0x000fd2000bf05270 */
[----:B------:R-:W-:Y:S05]  /*2760*/  BRA.U !UP0, `(.L_x_52) ;  /* 0x0000000508e47547 */ /* 0x000fea000b800000 */
[----:B------:R-:W-:Y:S02]  /*2770*/  UISETP.GE.U32.AND UP0, UPT, UR52, 0x3, UPT ;  /* 0x000000033400788c */ /* 0x000fe4000bf06070 */
[----:B------:R-:W-:-:S07]  /*2780*/  UISETP.NE.AND UP1, UPT, UR47, URZ, UPT ;  /* 0x000000ff2f00728c */ /* 0x000fce000bf25270 */
[----:B------:R-:W-:Y:S05]  /*2790*/  BRA.U !UP0, `(.L_x_56) ;  /* 0x0000000108fc7547 */ /* 0x000fea000b800000 */
[----:B012---:R-:W0:Y:S02]  /*27a0*/  LDC.64 R4, c[0x0][0x380] ;  /* 0x0000e000ff047b82 */ /* 0x007e240000000a00 */
[----:B0-----:R-:W-:-:S05]  /*27b0*/  IMAD.WIDE.U32 R4, R0, 0x18, R4 ;  /* 0x0000001800047825 */ /* 0x001fca00078e0004 */
[----:B------:R-:W4:Y:S04]  /*27c0*/  LDG.E R3, desc[UR36][R4.64+0x10] ;  /* 0x0000102404037981 */ /* 0x000f28000c1e1900 */
[----:B------:R-:W2:Y:S01]  /*27d0*/  LDG.E.64 R6, desc[UR36][R4.64] ;  /* 0x0000002404067981 */ /* 0x000ea2000c1e1b00 */
[----:B----4-:R-:W-:-:S05]  /*27e0*/  IMAD.WIDE R8, R3, 0x8, R22 ;  /* 0x0000000803087825 */ /* 0x010fca00078e0216 */
[----:B------:R-:W2:Y:S01]  /*27f0*/  LD.E.64 R10, desc[UR36][R8.64] ;  /* 0x00000024080a7980 */ /* 0x000ea2000c101b00 */
[C---:B------:R-:W-:Y:S01]  /*2800*/  IMAD.WIDE R12, R3.reuse, 0x8, R16 ;  /* 0x00000008030c7825 */ /* 0x040fe200078e0210 */
[----:B--2---:R-:W-:Y:S02]  /*2810*/  DADD R10, R6, R10 ;  /* 0x00000000060a7229 */ /* 0x004fe4000000000a */
        /* <DEDUP_REMOVED lines=21> */
[----:B--2---:R-:W2:Y:S02]  /*2970*/  LD.E R3, desc[UR36][R8.64] ;  /* 0x0000002408037980 */ /* 0x004ea4000c101900 */
        /* <DEDUP_REMOVED lines=30> */
[----:B------:R-:W-:Y:S02]  /*2b60*/  VIADD R0, R0, 0x4 ;  /* 0x0000000400007836 */ /* 0x000fe40000000000 */
[----:B--2---:R-:W-:-:S05]  /*2b70*/  VIADD R3, R3, 0x1 ;  /* 0x0000000103037836 */ /* 0x004fca0000000000 */
[----:B------:R0:W-:Y:S02]  /*2b80*/  ST.E desc[UR36][R8.64], R3 ;  /* 0x0000000308007985 */ /* 0x0001e4000c101924 */
.L_x_56:
[----:B------:R-:W-:Y:S05]  /*2b90*/  BRA.U !UP1, `(.L_x_52) ;  /* 0x0000000109d87547 */ /* 0x000fea000b800000 */
[----:B------:R-:W-:Y:S02]  /*2ba0*/  UISETP.NE.AND UP0, UPT, UR53, URZ, UPT ;  /* 0x000000ff3500728c */ /* 0x000fe4000bf05270 */
[----:B------:R-:W-:-:S07]  /*2bb0*/  UISETP.NE.AND UP1, UPT, UR42, URZ, UPT ;  /* 0x000000ff2a00728c */ /* 0x000fce000bf25270 */
[----:B------:R-:W-:Y:S05]  /*2bc0*/  BRA.U !UP0, `(.L_x_57) ;  /* 0x0000000108847547 */ /* 0x000fea000b800000 */
[----:B012---:R-:W0:Y:S02]  /*2bd0*/  LDC.64 R4, c[0x0][0x380] ;  /* 0x0000e000ff047b82 */ /* 0x007e240000000a00 */
[----:B0-----:R-:W-:-:S05]  /*2be0*/  IMAD.WIDE.U32 R30, R0, 0x18, R4 ;  /* 0x00000018001e7825 */ /* 0x001fca00078e0004 */
[----:B------:R-:W2:Y:S04]  /*2bf0*/  LDG.E R3, desc[UR36][R30.64+0x10] ;  /* 0x000010241e037981 */ /* 0x000ea8000c1e1900 */
[----:B------:R-:W3:Y:S01]  /*2c00*/  LDG.E.64 R4, desc[UR36][R30.64] ;  /* 0x000000241e047981 */ /* 0x000ee2000c1e1b00 */
[----:B--2---:R-:W-:-:S05]  /*2c10*/  IMAD.WIDE R6, R3, 0x8, R22 ;  /* 0x0000000803067825 */ /* 0x004fca00078e0216 */
[----:B----4-:R-:W3:Y:S01]  /*2c20*/  LD.E.64 R8, desc[UR36][R6.64] ;  /* 0x0000002406087980 */ /* 0x010ee2000c101b00 */
        /* <DEDUP_REMOVED lines=23> */
[----:B--2---:R-:W2:Y:S01]  /*2da0*/  LD.E R3, desc[UR36][R6.64] ;  /* 0x0000002406037980 */ /* 0x004ea2000c101900 */
[----:B------:R-:W-:Y:S02]  /*2db0*/  VIADD R0, R0, 0x2 ;  /* 0x0000000200007836 */ /* 0x000fe40000000000 */
[----:B--2---:R-:W-:-:S05]  /*2dc0*/  VIADD R3, R3, 0x1 ;  /* 0x0000000103037836 */ /* 0x004fca0000000000 */
[----:B------:R0:W-:Y:S02]  /*2dd0*/  ST.E desc[UR36][R6.64], R3 ;  /* 0x0000000306007985 */ /* 0x0001e4000c101924 */
.L_x_57:
        /* <DEDUP_REMOVED lines=17> */
[----:B------:R3:W-:Y:S02]  /*2ef0*/  ST.E desc[UR36][R14.64], R3 ;  /* 0x000000030e007985 */ /* 0x0007e4000c101924 */
.L_x_52:
[----:B------:R-:W-:-:S13]  /*2f00*/  ISETP.GE.AND P0, PT, R28, 0x1, PT ;  /* 0x000000011c00780c */ /* 0x000fda0003f06270 */
[----:B------:R-:W-:Y:S05]  /*2f10*/  @!P0 BRA `(.L_x_58) ;  /* 0x0000001800d88947 */ /* 0x000fea0003800000 */
[----:B------:R-:W5:Y:S01]  /*2f20*/  LDCU UR4, c[0x0][0x398] ;  /* 0x00007300ff0477ac */ /* 0x000f620008000800 */
[----:B------:R-:W-:Y:S01]  /*2f30*/  MOV R37, RZ ;  /* 0x000000ff00257202 */ /* 0x000fe20000000f00 */
[----:B-----5:R-:W-:-:S09]  /*2f40*/  UISETP.GE.U32.AND UP0, UPT, UR4, 0x4, UPT ;  /* 0x000000040400788c */ /* 0x020fd2000bf06070 */
[----:B------:R-:W-:Y:S05]  /*2f50*/  BRA.U !UP0, `(.L_x_59) ;  /* 0x0000000d08c07547 */ /* 0x000fea000b800000 */
[----:B------:R-:W-:Y:S01]  /*2f60*/  BSSY.RECONVERGENT B0, `(.L_x_60) ;  /* 0x00000ee000007945 */ /* 0x000fe20003800200 */
[----:B------:R-:W-:-:S07]  /*2f70*/  IMAD.MOV.U32 R37, RZ, RZ, RZ ;  /* 0x000000ffff257224 */ /* 0x000fce00078e00ff */
.L_x_89:
[C---:B------:R-:W-:Y:S01]  /*2f80*/  IMAD.WIDE.U32 R30, R37.reuse, 0x4, R18 ;  /* 0x00000004251e7825 */ /* 0x040fe200078e0012 */
[----:B0--34-:R-:W0:Y:S04]  /*2f90*/  LDC.64 R14, c[0x0][0x390] ;  /* 0x0000e400ff0e7b82 */ /* 0x019e280000000a00 */
[----:B------:R-:W3:Y:S01]  /*2fa0*/  LD.E R44, desc[UR36][R30.64] ;  /* 0x000000241e2c7980 */ /* 0x000ee2000c101900 */
[C---:B------:R-:W-:Y:S01]  /*2fb0*/  IMAD.WIDE.U32 R32, R37.reuse, 0x8, R22 ;  /* 0x0000000825207825 */ /* 0x040fe200078e0016 */
[----:B------:R-:W-:Y:S03]  /*2fc0*/  BSSY.RECONVERGENT B2, `(.L_x_61) ;  /* 0x000003b000027945 */ /* 0x000fe60003800200 */
[----:B------:R-:W-:-:S04]  /*2fd0*/  IMAD.WIDE.U32 R20, R37, 0x8, R16 ;  /* 0x0000000825147825 */ /* 0x000fc800078e0010 */
[----:B0-----:R-:W-:-:S04]  /*2fe0*/  IMAD.WIDE.U32 R14, R37, 0x18, R14 ;  /* 0x00000018250e7825 */ /* 0x001fc800078e000e */
[----:B------:R-:W-:-:S05]  /*2ff0*/  VIADD R37, R37, 0x4 ;  /* 0x0000000425257836 */ /* 0x000fca0000000000 */
[----:B------:R-:W-:Y:S02]  /*3000*/  ISETP.NE.AND P1, PT, R37, UR43, PT ;  /* 0x0000002b25007c0c */ /* 0x000fe4000bf25270 */
[----:B---3--:R-:W-:-:S13]  /*3010*/  ISETP.NE.AND P0, PT, R44, RZ, PT ;  /* 0x000000ff2c00720c */ /* 0x008fda0003f05270 */
[----:B------:R-:W-:Y:S05]  /*3020*/  @!P0 BRA `(.L_x_62) ;  /* 0x0000000000c88947 */ /* 0x000fea0003800000 */
[----:B------:R-:W3:Y:S01]  /*3030*/  LD.E.64 R10, desc[UR36][R32.64] ;  /* 0x00000024200a7980 */ /* 0x000ee2000c101b00 */
[----:B------:R-:W0:Y:S01]  /*3040*/  I2F.F64 R44, R44 ;  /* 0x0000002c002c7312 */ /* 0x000e220000201c00 */
[----:B-12---:R-:W-:Y:S01]  /*3050*/  IMAD.MOV.U32 R4, RZ, RZ, 0x1 ;  /* 0x00000001ff047424 */ /* 0x006fe200078e00ff */
[----:B------:R-:W-:Y:S06]  /*3060*/  BSSY.RECONVERGENT B3, `(.L_x_63) ;  /* 0x0000014000037945 */ /* 0x000fec0003800200 */
[----:B0-----:R-:W0:Y:S02]  /*3070*/  MUFU.RCP64H R5, R45 ;  /* 0x0000002d00057308 */ /* 0x001e240000001800 */
[----:B0-----:R-:W-:-:S08]  /*3080*/  DFMA R6, -R44, R4, 1 ;  /* 0x3ff000002c06742b */ /* 0x001fd00000000104 */
[----:B------:R-:W-:-:S08]  /*3090*/  DFMA R6, R6, R6, R6 ;  /* 0x000000060606722b */ /* 0x000fd00000000006 */
[----:B------:R-:W-:-:S08]  /*30a0*/  DFMA R6, R4, R6, R4 ;  /* 0x000000060406722b */ /* 0x000fd00000000004 */
[----:B------:R-:W-:-:S08]  /*30b0*/  DFMA R4, -R44, R6, 1 ;  /* 0x3ff000002c04742b */ /* 0x000fd00000000106 */
[----:B------:R-:W-:-:S08]  /*30c0*/  DFMA R4, R6, R4, R6 ;  /* 0x000000040604722b */ /* 0x000fd00000000006 */
[----:B---3--:R-:W-:Y:S01]  /*30d0*/  DMUL R6, R10, R4 ;  /* 0x000000040a067228 */ /* 0x008fe20000000000 */
[----:B------:R-:W-:-:S07]  /*30e0*/  FSETP.GEU.AND P2, PT, |R11|, 6.5827683646048100446e-37, PT ;  /* 0x036000000b00780b */ /* 0x000fce0003f4e200 */
[----:B------:R-:W-:-:S08]  /*30f0*/  DFMA R8, -R44, R6, R10 ;  /* 0x000000062c08722b */ /* 0x000fd0000000010a */
[----:B------:R-:W-:-:S10]  /*3100*/  DFMA R4, R4, R8, R6 ;  /* 0x000000080404722b */ /* 0x000fd40000000006 */
[----:B------:R-:W-:-:S05]  /*3110*/  FFMA R0, RZ, R45, R5 ;  /* 0x0000002dff007223 */ /* 0x000fca0000000005 */
[----:B------:R-:W-:-:S13]  /*3120*/  FSETP.GT.AND P0, PT, |R0|, 1.469367938527859385e-39, PT ;  /* 0x001000000000780b */ /* 0x000fda0003f04200 */
[----:B------:R-:W-:Y:S05]  /*3130*/  @P0 BRA P2, `(.L_x_64) ;  /* 0x0000000000180947 */ /* 0x000fea0001000000 */
[----:B------:R-:W-:Y:S01]  /*3140*/  MOV R6, R44 ;  /* 0x0000002c00067202 */ /* 0x000fe20000000f00 */
[----:B------:R-:W-:Y:S01]  /*3150*/  IMAD.MOV.U32 R7, RZ, RZ, R45 ;  /* 0x000000ffff077224 */ /* 0x000fe200078e002d */
[----:B------:R-:W-:-:S07]  /*3160*/  MOV R0, 0x3180 ;  /* 0x0000318000007802 */ /* 0x000fce0000000f00 */
[----:B------:R-:W-:Y:S05]  /*3170*/  CALL.REL.NOINC `($__internal_0_$__cuda_sm20_div_rn_f64_full) ;  /* 0x0000004400c47944 */ /* 0x000fea0003c00000 */
[----:B------:R-:W-:Y:S02]  /*3180*/  IMAD.MOV.U32 R4, RZ, RZ, R34 ;  /* 0x000000ffff047224 */ /* 0x000fe400078e0022 */
[----:B------:R-:W-:-:S07]  /*3190*/  IMAD.MOV.U32 R5, RZ, RZ, R35 ;  /* 0x000000ffff057224 */ /* 0x000fce00078e0023 */
.L_x_64:
[----:B------:R-:W-:Y:S05]  /*31a0*/  BSYNC.RECONVERGENT B3 ;  /* 0x0000000000037941 */ /* 0x000fea0003800200 */
.L_x_63:
[----:B------:R-:W2:Y:S01]  /*31b0*/  LD.E.64 R10, desc[UR36][R20.64] ;  /* 0x00000024140a7980 */ /* 0x000ea2000c101b00 */
[----:B------:R-:W0:Y:S01]  /*31c0*/  MUFU.RCP64H R7, R45 ;  /* 0x0000002d00077308 */ /* 0x000e220000001800 */
[----:B------:R-:W-:Y:S01]  /*31d0*/  MOV R6, 0x1 ;  /* 0x0000000100067802 */ /* 0x000fe20000000f00 */
[----:B------:R-:W-:Y:S05]  /*31e0*/  BSSY.RECONVERGENT B3, `(.L_x_65) ;  /* 0x0000013000037945 */ /* 0x000fea0003800200 */
[----:B0-----:R-:W-:-:S08]  /*31f0*/  DFMA R8, -R44, R6, 1 ;  /* 0x3ff000002c08742b */ /* 0x001fd00000000106 */
[----:B------:R-:W-:-:S08]  /*3200*/  DFMA R8, R8, R8, R8 ;  /* 0x000000080808722b */ /* 0x000fd00000000008 */
[----:B------:R-:W-:-:S08]  /*3210*/  DFMA R8, R6, R8, R6 ;  /* 0x000000080608722b */ /* 0x000fd00000000006 */
[----:B------:R-:W-:-:S08]  /*3220*/  DFMA R6, -R44, R8, 1 ;  /* 0x3ff000002c06742b */ /* 0x000fd00000000108 */
[----:B------:R-:W-:-:S08]  /*3230*/  DFMA R12, R8, R6, R8 ;  /* 0x00000006080c722b */ /* 0x000fd00000000008 */
[----:B--2---:R-:W-:Y:S01]  /*3240*/  DMUL R6, R12, R10 ;  /* 0x0000000a0c067228 */ /* 0x004fe20000000000 */
[----:B------:R-:W-:-:S07]  /*3250*/  FSETP.GEU.AND P2, PT, |R11|, 6.5827683646048100446e-37, PT ;  /* 0x036000000b00780b */ /* 0x000fce0003f4e200 */
[----:B------:R-:W-:-:S08]  /*3260*/  DFMA R8, -R44, R6, R10 ;  /* 0x000000062c08722b */ /* 0x000fd0000000010a */
[----:B------:R-:W-:-:S10]  /*3270*/  DFMA R6, R12, R8, R6 ;  /* 0x000000080c06722b */ /* 0x000fd40000000006 */
[----:B------:R-:W-:-:S05]  /*3280*/  FFMA R0, RZ, R45, R7 ;  /* 0x0000002dff007223 */ /* 0x000fca0000000007 */
[----:B------:R-:W-:-:S13]  /*3290*/  FSETP.GT.AND P0, PT, |R0|, 1.469367938527859385e-39, PT ;  /* 0x001000000000780b */ /* 0x000fda0003f04200 */
[----:B------:R-:W-:Y:S05]  /*32a0*/  @P0 BRA P2, `(.L_x_66) ;  /* 0x0000000000180947 */ /* 0x000fea0001000000 */
[----:B------:R-:W-:Y:S01]  /*32b0*/  IMAD.MOV.U32 R6, RZ, RZ, R44 ;  /* 0x000000ffff067224 */ /* 0x000fe200078e002c */
[----:B------:R-:W-:Y:S01]  /*32c0*/  MOV R0, 0x32f0 ;  /* 0x000032f000007802 */ /* 0x000fe20000000f00 */
[----:B------:R-:W-:-:S07]  /*32d0*/  IMAD.MOV.U32 R7, RZ, RZ, R45 ;  /* 0x000000ffff077224 */ /* 0x000fce00078e002d */
[----:B------:R-:W-:Y:S05]  /*32e0*/  CALL.REL.NOINC `($__internal_0_$__cuda_sm20_div_rn_f64_full) ;  /* 0x0000004400687944 */ /* 0x000fea0003c00000 */
[----:B------:R-:W-:Y:S01]  /*32f0*/  IMAD.MOV.U32 R6, RZ, RZ, R34 ;  /* 0x000000ffff067224 */ /* 0x000fe200078e0022 */
[----:B------:R-:W-:-:S07]  /*3300*/  MOV R7, R35 ;  /* 0x0000002300077202 */ /* 0x000fce0000000f00 */
.L_x_66:
[----:B------:R-:W-:Y:S05]  /*3310*/  BSYNC.RECONVERGENT B3 ;  /* 0x0000000000037941 */ /* 0x000fea0003800200 */
.L_x_65:
[----:B------:R0:W-:Y:S04]  /*3320*/  STG.E.64 desc[UR36][R14.64], R4 ;  /* 0x000000040e007986 */ /* 0x0001e8000c101b24 */
[----:B------:R0:W-:Y:S01]  /*3330*/  STG.E.64 desc[UR36][R14.64+0x8], R6 ;  /* 0x000008060e007986 */ /* 0x0001e2000c101b24 */
[----:B------:R-:W-:Y:S05]  /*3340*/  BRA `(.L_x_67) ;  /* 0x0000000000087947 */ /* 0x000fea0003800000 */
.L_x_62:
[----:B------:R3:W-:Y:S04]  /*3350*/  STG.E.64 desc[UR36][R14.64], RZ ;  /* 0x000000ff0e007986 */ /* 0x0007e8000c101b24 */
[----:B------:R3:W-:Y:S02]  /*3360*/  STG.E.64 desc[UR36][R14.64+0x8], RZ ;  /* 0x000008ff0e007986 */ /* 0x0007e4000c101b24 */
.L_x_67:
[----:B------:R-:W-:Y:S05]  /*3370*/  BSYNC.RECONVERGENT B2 ;  /* 0x0000000000027941 */ /* 0x000fea0003800200 */
.L_x_61:
[----:B------:R-:W4:Y:S01]  /*3380*/  LD.E R44, desc[UR36][R30.64+0x4] ;  /* 0x000004241e2c7980 */ /* 0x000f22000c101900 */
[----:B------:R-:W-:Y:S01]  /*3390*/  BSSY.RECONVERGENT B2, `(.L_x_68) ;  /* 0x0000037000027945 */ /* 0x000fe20003800200 */
[----:B----4-:R-:W-:-:S13]  /*33a0*/  ISETP.NE.AND P0, PT, R44, RZ, PT ;  /* 0x000000ff2c00720c */ /* 0x010fda0003f05270 */
[----:B------:R-:W-:Y:S05]  /*33b0*/  @!P0 BRA `(.L_x_69) ;  /* 0x0000000000c88947 */ /* 0x000fea0003800000 */
[----:B------:R-:W4:Y:S01]  /*33c0*/  LD.E.64 R10, desc[UR36][R32.64+0x8] ;  /* 0x00000824200a7980 */ /* 0x000f22000c101b00 */
[----:B------:R-:W5:Y:S01]  /*33d0*/  I2F.F64 R44, R44 ;  /* 0x0000002c002c7312 */ /* 0x000f620000201c00 */
[----:B012---:R-:W-:Y:S01]  /*33e0*/  IMAD.MOV.U32 R4, RZ, RZ, 0x1 ;  /* 0x00000001ff047424 */ /* 0x007fe200078e00ff */
[----:B------:R-:W-:Y:S06]  /*33f0*/  BSSY.RECONVERGENT B3, `(.L_x_70) ;  /* 0x0000014000037945 */ /* 0x000fec0003800200 */
[----:B-----5:R-:W0:Y:S02]  /*3400*/  MUFU.RCP64H R5, R45 ;  /* 0x0000002d00057308 */ /* 0x020e240000001800 */
[----:B0-----:R-:W-:-:S08]  /*3410*/  DFMA R6, -R44, R4, 1 ;  /* 0x3ff000002c06742b */ /* 0x001fd00000000104 */
[----:B------:R-:W-:-:S08]  /*3420*/  DFMA R6, R6, R6, R6 ;  /* 0x000000060606722b */ /* 0x000fd00000000006 */
[----:B------:R-:W-:-:S08]  /*3430*/  DFMA R6, R4, R6, R4 ;  /* 0x000000060406722b */ /* 0x000fd00000000004 */
[----:B------:R-:W-:-:S08]  /*3440*/  DFMA R4, -R44, R6, 1 ;  /* 0x3ff000002c04742b */ /* 0x000fd00000000106 */
[----:B------:R-:W-:-:S08]  /*3450*/  DFMA R4, R6, R4, R6 ;  /* 0x000000040604722b */ /* 0x000fd00000000006 */
[----:B----4-:R-:W-:Y:S01]  /*3460*/  DMUL R6, R10, R4 ;  /* 0x000000040a067228 */ /* 0x010fe20000000000 */
        /* <DEDUP_REMOVED lines=9> */
[----:B---3--:R-:W-:Y:S05]  /*3500*/  CALL.REL.NOINC `($__internal_0_$__cuda_sm20_div_rn_f64_full) ;  /* 0x0000004000e07944 */ /* 0x008fea0003c00000 */
[----:B------:R-:W-:Y:S01]  /*3510*/  MOV R4, R34 ;  /* 0x0000002200047202 */ /* 0x000fe20000000f00 */
[----:B------:R-:W-:-:S07]  /*3520*/  IMAD.MOV.U32 R5, RZ, RZ, R35 ;  /* 0x000000ffff057224 */ /* 0x000fce00078e0023 */
.L_x_71:
[----:B------:R-:W-:Y:S05]  /*3530*/  BSYNC.RECONVERGENT B3 ;  /* 0x0000000000037941 */ /* 0x000fea0003800200 */
.L_x_70:
[----:B------:R-:W2:Y:S01]  /*3540*/  LD.E.64 R10, desc[UR36][R20.64+0x8] ;  /* 0x00000824140a7980 */ /* 0x000ea2000c101b00 */
[----:B------:R-:W0:Y:S01]  /*3550*/  MUFU.RCP64H R7, R45 ;  /* 0x0000002d00077308 */ /* 0x000e220000001800 */
[----:B------:R-:W-:Y:S01]  /*3560*/  IMAD.MOV.U32 R6, RZ, RZ, 0x1 ;  /* 0x00000001ff067424 */ /* 0x000fe200078e00ff */
        /* <DEDUP_REMOVED lines=14> */
[----:B------:R-:W-:Y:S02]  /*3650*/  MOV R7, R45 ;  /* 0x0000002d00077202 */ /* 0x000fe40000000f00 */
[----:B------:R-:W-:-:S07]  /*3660*/  MOV R0, 0x3680 ;  /* 0x0000368000007802 */ /* 0x000fce0000000f00 */
[----:B---3--:R-:W-:Y:S05]  /*3670*/  CALL.REL.NOINC `($__internal_0_$__cuda_sm20_div_rn_f64_full) ;  /* 0x0000004000847944 */ /* 0x008fea0003c00000 */
[----:B------:R-:W-:Y:S02]  /*3680*/  IMAD.MOV.U32 R6, RZ, RZ, R34 ;  /* 0x000000ffff067224 */ /* 0x000fe400078e0022 */
[----:B------:R-:W-:-:S07]  /*3690*/  IMAD.MOV.U32 R7, RZ, RZ, R35 ;  /* 0x000000ffff077224 */ /* 0x000fce00078e0023 */
.L_x_73:
[----:B------:R-:W-:Y:S05]  /*36a0*/  BSYNC.RECONVERGENT B3 ;  /* 0x0000000000037941 */ /* 0x000fea0003800200 */
.L_x_72:
[----:B------:R0:W-:Y:S04]  /*36b0*/  STG.E.64 desc[UR36][R14.64+0x18], R4 ;  /* 0x000018040e007986 */ /* 0x0001e8000c101b24 */
[----:B------:R0:W-:Y:S01]  /*36c0*/  STG.E.64 desc[UR36][R14.64+0x20], R6 ;  /* 0x000020060e007986 */ /* 0x0001e2000c101b24 */
[----:B------:R-:W-:Y:S05]  /*36d0*/  BRA `(.L_x_74) ;  /* 0x0000000000087947 */ /* 0x000fea0003800000 */
.L_x_69:
[----:B------:R4:W-:Y:S04]  /*36e0*/  STG.E.64 desc[UR36][R14.64+0x18], RZ ;  /* 0x000018ff0e007986 */ /* 0x0009e8000c101b24 */
[----:B------:R4:W-:Y:S02]  /*36f0*/  STG.E.64 desc[UR36][R14.64+0x20], RZ ;  /* 0x000020ff0e007986 */ /* 0x0009e4000c101b24 */
.L_x_74:
[----:B------:R-:W-:Y:S05]  /*3700*/  BSYNC.RECONVERGENT B2 ;  /* 0x0000000000027941 */ /* 0x000fea0003800200 */
.L_x_68:
[----:B------:R-:W5:Y:S01]  /*3710*/  LD.E R44, desc[UR36][R30.64+0x8] ;  /* 0x000008241e2c7980 */ /* 0x000f62000c101900 */
[----:B------:R-:W-:Y:S01]  /*3720*/  BSSY.RECONVERGENT B2, `(.L_x_75) ;  /* 0x0000037000027945 */ /* 0x000fe20003800200 */
[----:B-----5:R-:W-:-:S13]  /*3730*/  ISETP.NE.AND P0, PT, R44, RZ, PT ;  /* 0x000000ff2c00720c */ /* 0x020fda0003f05270 */
[----:B------:R-:W-:Y:S05]  /*3740*/  @!P0 BRA `(.L_x_76) ;  /* 0x0000000000c88947 */ /* 0x000fea0003800000 */
[----:B------:R-:W5:Y:S01]  /*3750*/  LD.E.64 R10, desc[UR36][R32.64+0x10] ;  /* 0x00001024200a7980 */ /* 0x000f62000c101b00 */
[----:B------:R-:W3:Y:S01]  /*3760*/  I2F.F64 R44, R44 ;  /* 0x0000002c002c7312 */ /* 0x000ee20000201c00 */
[----:B012---:R-:W-:Y:S01]  /*3770*/  IMAD.MOV.U32 R4, RZ, RZ, 0x1 ;  /* 0x00000001ff047424 */ /* 0x007fe200078e00ff */
[----:B------:R-:W-:Y:S06]  /*3780*/  BSSY.RECONVERGENT B3, `(.L_x_77) ;  /* 0x0000014000037945 */ /* 0x000fec0003800200 */
[----:B---3--:R-:W0:Y:S02]  /*3790*/  MUFU.RCP64H R5, R45 ;  /* 0x0000002d00057308 */ /* 0x008e240000001800 */
[----:B0-----:R-:W-:-:S08]  /*37a0*/  DFMA R6, -R44, R4, 1 ;  /* 0x3ff000002c06742b */ /* 0x001fd00000000104 */
[----:B------:R-:W-:-:S08]  /*37b0*/  DFMA R6, R6, R6, R6 ;  /* 0x000000060606722b */ /* 0x000fd00000000006 */
[----:B------:R-:W-:-:S08]  /*37c0*/  DFMA R6, R4, R6, R4 ;  /* 0x000000060406722b */ /* 0x000fd00000000004 */
[----:B------:R-:W-:-:S08]  /*37d0*/  DFMA R4, -R44, R6, 1 ;  /* 0x3ff000002c04742b */ /* 0x000fd00000000106 */
[----:B------:R-:W-:-:S08]  /*37e0*/  DFMA R4, R6, R4, R6 ;  /* 0x000000040604722b */ /* 0x000fd00000000006 */
[----:B-----5:R-:W-:Y:S01]  /*37f0*/  DMUL R6, R10, R4 ;  /* 0x000000040a067228 */ /* 0x020fe20000000000 */
        /* <DEDUP_REMOVED lines=9> */
[----:B----4-:R-:W-:Y:S05]  /*3890*/  CALL.REL.NOINC `($__internal_0_$__cuda_sm20_div_rn_f64_full) ;  /* 0x0000003c00fc7944 */ /* 0x010fea0003c00000 */
[----:B------:R-:W-:Y:S02]  /*38a0*/  IMAD.MOV.U32 R4, RZ, RZ, R34 ;  /* 0x000000ffff047224 */ /* 0x000fe400078e0022 */
[----:B------:R-:W-:-:S07]  /*38b0*/  IMAD.MOV.U32 R5, RZ, RZ, R35 ;  /* 0x000000ffff057224 */ /* 0x000fce00078e0023 */
.L_x_78:
[----:B------:R-:W-:Y:S05]  /*38c0*/  BSYNC.RECONVERGENT B3 ;  /* 0x0000000000037941 */ /* 0x000fea0003800200 */
.L_x_77:
        /* <DEDUP_REMOVED lines=19> */
[----:B----4-:R-:W-:Y:S05]  /*3a00*/  CALL.REL.NOINC `($__internal_0_$__cuda_sm20_div_rn_f64_full) ;  /* 0x0000003c00a07944 */ /* 0x010fea0003c00000 */
[----:B------:R-:W-:Y:S01]  /*3a10*/  IMAD.MOV.U32 R6, RZ, RZ, R34 ;  /* 0x000000ffff067224 */ /* 0x000fe200078e0022 */
[----:B------:R-:W-:-:S07]  /*3a20*/  MOV R7, R35 ;  /* 0x0000002300077202 */ /* 0x000fce0000000f00 */
.L_x_80:
[----:B------:R-:W-:Y:S05]  /*3a30*/  BSYNC.RECONVERGENT B3 ;  /* 0x0000000000037941 */ /* 0x000fea0003800200 */
.L_x_79:
[----:B------:R0:W-:Y:S04]  /*3a40*/  STG.E.64 desc[UR36][R14.64+0x30], R4 ;  /* 0x000030040e007986 */ /* 0x0001e8000c101b24 */
[----:B------:R0:W-:Y:S01]  /*3a50*/  STG.E.64 desc[UR36][R14.64+0x38], R6 ;  /* 0x000038060e007986 */ /* 0x0001e2000c101b24 */
[----:B------:R-:W-:Y:S05]  /*3a60*/  BRA `(.L_x_81) ;  /* 0x0000000000087947 */ /* 0x000fea0003800000 */
.L_x_76:
[----:B------:R0:W-:Y:S04]  /*3a70*/  STG.E.64 desc[UR36][R14.64+0x30], RZ ;  /* 0x000030ff0e007986 */ /* 0x0001e8000c101b24 */
[----:B------:R0:W-:Y:S02]  /*3a80*/  STG.E.64 desc[UR36][R14.64+0x38], RZ ;  /* 0x000038ff0e007986 */ /* 0x0001e4000c101b24 */
.L_x_81:
[----:B------:R-:W-:Y:S05]  /*3a90*/  BSYNC.RECONVERGENT B2 ;  /* 0x0000000000027941 */ /* 0x000fea0003800200 */
.L_x_75:
        /* <DEDUP_REMOVED lines=25> */
[----:B------:R-:W-:Y:S01]  /*3c30*/  MOV R4, R34 ;  /* 0x0000002200047202 */ /* 0x000fe20000000f00 */
[----:B------:R-:W-:-:S07]  /*3c40*/  IMAD.MOV.U32 R5, RZ, RZ, R35 ;  /* 0x000000ffff057224 */ /* 0x000fce00078e0023 */
.L_x_85:
[----:B------:R-:W-:Y:S05]  /*3c50*/  BSYNC.RECONVERGENT B3 ;  /* 0x0000000000037941 */ /* 0x000fea0003800200 */
.L_x_84:
        /* <DEDUP_REMOVED lines=20> */
[----:B------:R-:W-:Y:S01]  /*3da0*/  IMAD.MOV.U32 R6, RZ, RZ, R34 ;  /* 0x000000ffff067224 */ /* 0x000fe200078e0022 */
[----:B------:R-:W-:-:S07]  /*3db0*/  MOV R7, R35 ;  /* 0x0000002300077202 */ /* 0x000fce0000000f00 */
.L_x_87:
[----:B------:R-:W-:Y:S05]  /*3dc0*/  BSYNC.RECONVERGENT B3 ;  /* 0x0000000000037941 */ /* 0x000fea0003800200 */
.L_x_86:
[----:B------:R0:W-:Y:S04]  /*3dd0*/  STG.E.64 desc[UR36][R14.64+0x48], R4 ;  /* 0x000048040e007986 */ /* 0x0001e8000c101b24 */
[----:B------:R0:W-:Y:S01]  /*3de0*/  STG.E.64 desc[UR36][R14.64+0x50], R6 ;  /* 0x000050060e007986 */ /* 0x0001e2000c101b24 */
[----:B------:R-:W-:Y:S05]  /*3df0*/  BRA `(.L_x_88) ;  /* 0x0000000000087947 */ /* 0x000fea0003800000 */
.L_x_83:
[----:B------:R0:W-:Y:S04]  /*3e00*/  STG.E.64 desc[UR36][R14.64+0x48], RZ ;  /* 0x000048ff0e007986 */ /* 0x0001e8000c101b24 */
[----:B------:R0:W-:Y:S02]  /*3e10*/  STG.E.64 desc[UR36][R14.64+0x50], RZ ;  /* 0x000050ff0e007986 */ /* 0x0001e4000c101b24 */
.L_x_88:
[----:B------:R-:W-:Y:S05]  /*3e20*/  BSYNC.RECONVERGENT B2 ;  /* 0x0000000000027941 */ /* 0x000fea0003800200 */
.L_x_82:
[----:B------:R-:W-:Y:S05]  /*3e30*/  @P1 BRA `(.L_x_89) ;  /* 0xfffffff000501947 */ /* 0x000fea000383ffff */
[----:B------:R-:W-:Y:S05]  /*3e40*/  BSYNC.RECONVERGENT B0 ;  /* 0x0000000000007941 */ /* 0x000fea0003800200 */
.L_x_60:
[----:B------:R-:W-:-:S07]  /*3e50*/  IMAD.U32 R37, RZ, RZ, UR43 ;  /* 0x0000002bff257e24 */ /* 0x000fce000f8e00ff */
.L_x_59:
[----:B------:R-:W-:Y:S01]  /*3e60*/  UISETP.NE.AND UP0, UPT, UR45, URZ, UPT ;  /* 0x000000ff2d00728c */ /* 0x000fe2000bf05270 */
[----:B------:R-:W-:Y:S08]  /*3e70*/  BSSY.RECONVERGENT B0, `(.L_x_58) ;  /* 0x00000c0000007945 */ /* 0x000ff00003800200 */
[----:B------:R-:W-:Y:S05]  /*3e80*/  BRA.U !UP0, `(.L_x_90) ;  /* 0x0000000908f87547 */ /* 0x000fea000b800000 */
[----:B------:R-:W-:-:S09]  /*3e90*/  UISETP.NE.AND UP0, UPT, UR55, URZ, UPT ;  /* 0x000000ff3700728c */ /* 0x000fd2000bf05270 */
[----:B------:R-:W-:Y:S05]  /*3ea0*/  BRA.U !UP0, `(.L_x_91) ;  /* 0x0000000508e07547 */ /* 0x000fea000b800000 */
[C---:B------:R-:W-:Y:S01]  /*3eb0*/  IMAD.WIDE.U32 R30, R37.reuse, 0x4, R18 ;  /* 0x00000004251e7825 */ /* 0x040fe200078e0012 */
[----:B0--34-:R-:W0:Y:S04]  /*3ec0*/  LDC.64 R14, c[0x0][0x390] ;  /* 0x0000e400ff0e7b82 */ /* 0x019e280000000a00 */
[----:B------:R-:W3:Y:S01]  /*3ed0*/  LD.E R44, desc[UR36][R30.64] ;  /* 0x000000241e2c7980 */ /* 0x000ee2000c101900 */
[----:B------:R-:W-:Y:S01]  /*3ee0*/  BSSY.RECONVERGENT B2, `(.L_x_92) ;  /* 0x000003a000027945 */ /* 0x000fe20003800200 */
[----:B------:R-:W-:-:S04]  /*3ef0*/  IMAD.WIDE.U32 R32, R37, 0x8, R22 ;  /* 0x0000000825207825 */ /* 0x000fc800078e0016 */
[----:B------:R-:W-:-:S04]  /*3f00*/  IMAD.WIDE.U32 R20, R37, 0x8, R16 ;  /* 0x0000000825147825 */ /* 0x000fc800078e0010 */
[----:B0-----:R-:W-:Y:S01]  /*3f10*/  IMAD.WIDE.U32 R14, R37, 0x18, R14 ;  /* 0x00000018250e7825 */ /* 0x001fe200078e000e */
        /* <DEDUP_REMOVED lines=23> */
[----:B------:R-:W-:Y:S01]  /*4090*/  IMAD.MOV.U32 R4, RZ, RZ, R34 ;  /* 0x000000ffff047224 */ /* 0x000fe200078e0022 */
[----:B------:R-:W-:-:S07]  /*40a0*/  MOV R5, R35 ;  /* 0x0000002300057202 */ /* 0x000fce0000000f00 */
.L_x_95:
[----:B------:R-:W-:Y:S05]  /*40b0*/  BSYNC.RECONVERGENT B3 ;  /* 0x0000000000037941 */ /* 0x000fea0003800200 */
.L_x_94:
        /* <DEDUP_REMOVED lines=19> */
[----:B------:R-:W-:Y:S05]  /*41f0*/  CALL.REL.NOINC `($__internal_0_$__cuda_sm20_div_rn_f64_full) ;  /* 0x0000003400a47944 */ /* 0x000fea0003c00000 */
[----:B------:R-:W-:Y:S02]  /*4200*/  IMAD.MOV.U32 R6, RZ, RZ, R34 ;  /* 0x000000ffff067224 */ /* 0x000fe400078e0022 */
[----:B------:R-:W-:-:S07]  /*4210*/  IMAD.MOV.U32 R7, RZ, RZ, R35 ;  /* 0x000000ffff077224 */ /* 0x000fce00078e0023 */
.L_x_97:
[----:B------:R-:W-:Y:S05]  /*4220*/  BSYNC.RECONVERGENT B3 ;  /* 0x0000000000037941 */ /* 0x000fea0003800200 */
.L_x_96:
[----:B------:R3:W-:Y:S04]  /*4230*/  STG.E.64 desc[UR36][R14.64], R4 ;  /* 0x000000040e007986 */ /* 0x0007e8000c101b24 */
[----:B------:R3:W-:Y:S01]  /*4240*/  STG.E.64 desc[UR36][R14.64+0x8], R6 ;  /* 0x000008060e007986 */ /* 0x0007e2000c101b24 */
[----:B------:R-:W-:Y:S05]  /*4250*/  BRA `(.L_x_98) ;  /* 0x0000000000087947 */ /* 0x000fea0003800000 */
.L_x_93:
[----:B------:R0:W-:Y:S04]  /*4260*/  STG.E.64 desc[UR36][R14.64], RZ ;  /* 0x000000ff0e007986 */ /* 0x0001e8000c101b24 */
[----:B------:R0:W-:Y:S02]  /*4270*/  STG.E.64 desc[UR36][R14.64+0x8], RZ ;  /* 0x000008ff0e007986 */ /* 0x0001e4000c101b24 */
.L_x_98:
[----:B------:R-:W-:Y:S05]  /*4280*/  BSYNC.RECONVERGENT B2 ;  /* 0x0000000000027941 */ /* 0x000fea0003800200 */
.L_x_92:
[----:B------:R-:W4:Y:S01]  /*4290*/  LD.E R30, desc[UR36][R30.64+0x4] ;  /* 0x000004241e1e7980 */ /* 0x000f22000c101900 */
[----:B------:R-:W-:Y:S01]  /*42a0*/  BSSY.RECONVERGENT B2, `(.L_x_99) ;  /* 0x0000037000027945 */ /* 0x000fe20003800200 */
[----:B----4-:R-:W-:-:S13]  /*42b0*/  ISETP.NE.AND P0, PT, R30, RZ, PT ;  /* 0x000000ff1e00720c */ /* 0x010fda0003f05270 */
[----:B------:R-:W-:Y:S05]  /*42c0*/  @!P0 BRA `(.L_x_100) ;  /* 0x0000000000c88947 */ /* 0x000fea0003800000 */
[----:B------:R-:W4:Y:S01]  /*42d0*/  LD.E.64 R10, desc[UR36][R32.64+0x8] ;  /* 0x00000824200a7980 */ /* 0x000f22000c101b00 */
[----:B------:R-:W5:Y:S01]  /*42e0*/  I2F.F64 R30, R30 ;  /* 0x0000001e001e7312 */ /* 0x000f620000201c00 */
[----:B-123--:R-:W-:Y:S01]  /*42f0*/  MOV R4, 0x1 ;  /* 0x0000000100047802 */ /* 0x00efe20000000f00 */
[----:B------:R-:W-:Y:S06]  /*4300*/  BSSY.RECONVERGENT B3, `(.L_x_101) ;  /* 0x0000014000037945 */ /* 0x000fec0003800200 */
[----:B-----5:R-:W1:Y:S02]  /*4310*/  MUFU.RCP64H R5, R31 ;  /* 0x0000001f00057308 */ /* 0x020e640000001800 */
[----:B-1----:R-:W-:-:S08]  /*4320*/  DFMA R6, -R30, R4, 1 ;  /* 0x3ff000001e06742b */ /* 0x002fd00000000104 */
        /* <DEDUP_REMOVED lines=14> */
[----:B0-----:R-:W-:Y:S05]  /*4410*/  CALL.REL.NOINC `($__internal_0_$__cuda_sm20_div_rn_f64_full) ;  /* 0x00000034001c7944 */ /* 0x001fea0003c00000 */
[----:B------:R-:W-:Y:S01]  /*4420*/  MOV R4, R34 ;  /* 0x0000002200047202 */ /* 0x000fe20000000f00 */
[----:B------:R-:W-:-:S07]  /*4430*/  IMAD.MOV.U32 R5, RZ, RZ, R35 ;  /* 0x000000ffff057224 */ /* 0x000fce00078e0023 */
.L_x_102:
[----:B------:R-:W-:Y:S05]  /*4440*/  BSYNC.RECONVERGENT B3 ;  /* 0x0000000000037941 */ /* 0x000fea0003800200 */
.L_x_101:
[----:B------:R-:W2:Y:S01]  /*4450*/  LD.E.64 R10, desc[UR36][R20.64+0x8] ;  /* 0x00000824140a7980 */ /* 0x000ea2000c101b00 */
[----:B------:R-:W1:Y:S01]  /*4460*/  MUFU.RCP64H R7, R31 ;  /* 0x0000001f00077308 */ /* 0x000e620000001800 */
[----:B------:R-:W-:Y:S01]  /*4470*/  IMAD.MOV.U32 R6, RZ, RZ, 0x1 ;  /* 0x00000001ff067424 */ /* 0x000fe200078e00ff */
[----:B------:R-:W-:Y:S05]  /*4480*/  BSSY.RECONVERGENT B3, `(.L_x_103) ;  /* 0x0000013000037945 */ /* 0x000fea0003800200 */
[----:B-1----:R-:W-:-:S08]  /*4490*/  DFMA R8, -R30, R6, 1 ;  /* 0x3ff000001e08742b */ /* 0x002fd00000000106 */
        /* <DEDUP_REMOVED lines=14> */
[----:B0-----:R-:W-:Y:S05]  /*4580*/  CALL.REL.NOINC `($__internal_0_$__cuda_sm20_div_rn_f64_full) ;  /* 0x0000003000c07944 */ /* 0x001fea0003c00000 */
[----:B------:R-:W-:Y:S01]  /*4590*/  IMAD.MOV.U32 R6, RZ, RZ, R34 ;  /* 0x000000ffff067224 */ /* 0x000fe200078e0022 */
[----:B------:R-:W-:-:S07]  /*45a0*/  MOV R7, R35 ;  /* 0x0000002300077202 */ /* 0x000fce0000000f00 */
.L_x_104:
[----:B------:R-:W-:Y:S05]  /*45b0*/  BSYNC.RECONVERGENT B3 ;  /* 0x0000000000037941 */ /* 0x000fea0003800200 */
.L_x_103:
[----:B------:R1:W-:Y:S04]  /*45c0*/  STG.E.64 desc[UR36][R14.64+0x18], R4 ;  /* 0x000018040e007986 */ /* 0x0003e8000c101b24 */
[----:B------:R1:W-:Y:S01]  /*45d0*/  STG.E.64 desc[UR36][R14.64+0x20], R6 ;  /* 0x000020060e007986 */ /* 0x0003e2000c101b24 */
[----:B------:R-:W-:Y:S05]  /*45e0*/  BRA `(.L_x_105) ;  /* 0x0000000000087947 */ /* 0x000fea0003800000 */
.L_x_100:
[----:B------:R4:W-:Y:S04]  /*45f0*/  STG.E.64 desc[UR36][R14.64+0x18], RZ ;  /* 0x000018ff0e007986 */ /* 0x0009e8000c101b24 */
[----:B------:R4:W-:Y:S02]  /*4600*/  STG.E.64 desc[UR36][R14.64+0x20], RZ ;  /* 0x000020ff0e007986 */ /* 0x0009e4000c101b24 */
.L_x_105:
[----:B------:R-:W-:Y:S05]  /*4610*/  BSYNC.RECONVERGENT B2 ;  /* 0x0000000000027941 */ /* 0x000fea0003800200 */
.L_x_99:
[----:B------:R-:W-:-:S07]  /*4620*/  VIADD R37, R37, 0x2 ;  /* 0x0000000225257836 */ /* 0x000fce0000000000 */
.L_x_91:
[----:B------:R-:W-:-:S09]  /*4630*/  UISETP.NE.AND UP0, UPT, UR49, URZ, UPT ;  /* 0x000000ff3100728c */ /* 0x000fd2000bf05270 */
[----:B------:R-:W-:Y:S05]  /*4640*/  BRA.U !UP0, `(.L_x_90) ;  /* 0x0000000508087547 */ /* 0x000fea000b800000 */
[----:B0123--:R-:W-:-:S06]  /*4650*/  IMAD.WIDE.U32 R4, R37, 0x4, R18 ;  /* 0x0000000425047825 */ /* 0x00ffcc00078e0012 */
[----:B------:R-:W2:Y:S02]  /*4660*/  LD.E R4, desc[UR36][R4.64] ;  /* 0x0000002404047980 */ /* 0x000ea4000c101900 */
[----:B--2---:R-:W-:-:S13]  /*4670*/  ISETP.NE.AND P0, PT, R4, RZ, PT ;  /* 0x000000ff0400720c */ /* 0x004fda0003f05270 */
[----:B------:R-:W-:Y:S05]  /*4680*/  @!P0 BRA `(.L_x_106) ;  /* 0x0000000000e88947 */ /* 0x000fea0003800000 */
[----:B------:R-:W-:-:S06]  /*4690*/  IMAD.WIDE.U32 R6, R37, 0x8, R22 ;  /* 0x0000000825067825 */ /* 0x000fcc00078e0016 */
[----:B------:R-:W2:Y:S01]  /*46a0*/  LD.E.64 R6, desc[UR36][R6.64] ;  /* 0x0000002406067980 */ /* 0x000ea2000c101b00 */
[----:B------:R-:W0:Y:S01]  /*46b0*/  I2F.F64 R4, R4 ;  /* 0x0000000400047312 */ /* 0x000e220000201c00 */
[----:B----4-:R-:W-:Y:S01]  /*46c0*/  IMAD.MOV.U32 R8, RZ, RZ, 0x1 ;  /* 0x00000001ff087424 */ /* 0x010fe200078e00ff */
[----:B------:R-:W-:Y:S06]  /*46d0*/  BSSY.RECONVERGENT B2, `(.L_x_107) ;  /* 0x0000016000027945 */ /* 0x000fec0003800200 */
[----:B0-----:R-:W0:Y:S02]  /*46e0*/  MUFU.RCP64H R9, R5 ;  /* 0x0000000500097308 */ /* 0x001e240000001800 */
        /* <DEDUP_REMOVED lines=14> */
[----:B------:R-:W-:Y:S01]  /*47d0*/  MOV R7, R5 ;  /* 0x0000000500077202 */ /* 0x000fe20000000f00 */
[----:B------:R-:W-:Y:S01]  /*47e0*/  IMAD.MOV.U32 R6, RZ, RZ, R4 ;  /* 0x000000ffff067224 */ /* 0x000fe200078e0004 */
[----:B------:R-:W-:-:S07]  /*47f0*/  MOV R0, 0x4810 ;  /* 0x0000481000007802 */ /* 0x000fce0000000f00 */
[----:B------:R-:W-:Y:S05]  /*4800*/  CALL.REL.NOINC `($__internal_0_$__cuda_sm20_div_rn_f64_full) ;  /* 0x0000003000207944 */ /* 0x000fea0003c00000 */
[----:B------:R-:W-:Y:S02]  /*4810*/  IMAD.MOV.U32 R14, RZ, RZ, R34 ;  /* 0x000000ffff0e7224 */ /* 0x000fe400078e0022 */
[----:B------:R-:W-:-:S07]  /*4820*/  IMAD.MOV.U32 R15, RZ, RZ, R35 ;  /* 0x000000ffff0f7224 */ /* 0x000fce00078e0023 */
.L_x_108:
[----:B------:R-:W-:Y:S05]  /*4830*/  BSYNC.RECONVERGENT B2 ;  /* 0x0000000000027941 */ /* 0x000fea0003800200 */
.L_x_107:
[----:B------:R-:W-:-:S06]  /*4840*/  IMAD.WIDE.U32 R8, R37, 0x8, R16 ;  /* 0x0000000825087825 */ /* 0x000fcc00078e0010 */
        /* <DEDUP_REMOVED lines=17> */
[----:B------:R-:W-:Y:S01]  /*4960*/  MOV R6, R4 ;  /* 0x0000000400067202 */ /* 0x000fe20000000f00 */
[----:B------:R-:W-:Y:S01]  /*4970*/  IMAD.MOV.U32 R11, RZ, RZ, R9 ;  /* 0x000000ffff0b7224 */ /* 0x000fe200078e0009 */
[----:B------:R-:W-:Y:S01]  /*4980*/  MOV R0, 0x49b0 ;  /* 0x000049b000007802 */ /* 0x000fe20000000f00 */
[----:B------:R-:W-:-:S07]  /*4990*/  IMAD.MOV.U32 R7, RZ, RZ, R5 ;  /* 0x000000ffff077224 */ /* 0x000fce00078e0005 */
[----:B------:R-:W-:Y:S05]  /*49a0*/  CALL.REL.NOINC `($__internal_0_$__cuda_sm20_div_rn_f64_full) ;  /* 0x0000002c00b87944 */ /* 0x000fea0003c00000 */
[----:B------:R-:W-:Y:S01]  /*49b0*/  IMAD.MOV.U32 R6, RZ, RZ, R34 ;  /* 0x000000ffff067224 */ /* 0x000fe200078e0022 */
[----:B------:R-:W-:-:S07]  /*49c0*/  MOV R7, R35 ;  /* 0x0000002300077202 */ /* 0x000fce0000000f00 */
.L_x_110:
[----:B------:R-:W-:Y:S05]  /*49d0*/  BSYNC.RECONVERGENT B2 ;  /* 0x0000000000027941 */ /* 0x000fea0003800200 */
.L_x_109:
[----:B------:R-:W0:Y:S02]  /*49e0*/  LDC.64 R4, c[0x0][0x390] ;  /* 0x0000e400ff047b82 */ /* 0x000e240000000a00 */
[----:B0-----:R-:W-:-:S05]  /*49f0*/  IMAD.WIDE.U32 R4, R37, 0x18, R4 ;  /* 0x0000001825047825 */ /* 0x001fca00078e0004 */
[----:B------:R0:W-:Y:S04]  /*4a00*/  STG.E.64 desc[UR36][R4.64], R14 ;  /* 0x0000000e04007986 */ /* 0x0001e8000c101b24 */
[----:B------:R0:W-:Y:S01]  /*4a10*/  STG.E.64 desc[UR36][R4.64+0x8], R6 ;  /* 0x0000080604007986 */ /* 0x0001e2000c101b24 */
[----:B------:R-:W-:Y:S05]  /*4a20*/  BRA `(.L_x_90) ;  /* 0x0000000000107947 */ /* 0x000fea0003800000 */
.L_x_106:
[----:B------:R-:W0:Y:S02]  /*4a30*/  LDC.64 R4, c[0x0][0x390] ;  /* 0x0000e400ff047b82 */ /* 0x000e240000000a00 */
[----:B0-----:R-:W-:-:S05]  /*4a40*/  IMAD.WIDE.U32 R4, R37, 0x18, R4 ;  /* 0x0000001825047825 */ /* 0x001fca00078e0004 */
[----:B------:R0:W-:Y:S04]  /*4a50*/  STG.E.64 desc[UR36][R4.64], RZ ;  /* 0x000000ff04007986 */ /* 0x0001e8000c101b24 */
[----:B------:R0:W-:Y:S02]  /*4a60*/  STG.E.64 desc[UR36][R4.64+0x8], RZ ;  /* 0x000008ff04007986 */ /* 0x0001e4000c101b24 */
.L_x_90:
[----:B------:R-:W-:Y:S05]  /*4a70*/  BSYNC.RECONVERGENT B0 ;  /* 0x0000000000007941 */ /* 0x000fea0003800200 */
.L_x_58:
[----:B------:R-:W-:Y:S01]  /*4a80*/  MOV R30, 0x8 ;  /* 0x00000008001e7802 */ /* 0x000fe20000000f00 */
[----:B0123--:R-:W-:Y:S02]  /*4a90*/  IMAD.MOV.U32 R4, RZ, RZ, R22 ;  /* 0x000000ffff047224 */ /* 0x00ffe400078e0016 */
[----:B------:R-:W-:Y:S01]  /*4aa0*/  IMAD.MOV.U32 R5, RZ, RZ, R23 ;  /* 0x000000ffff057224 */ /* 0x000fe200078e0017 */
[----:B------:R0:W1:Y:S06]  /*4ab0*/  LDC.64 R6, c[0x4][R30] ;  /* 0x010000001e067b82 */ /* 0x00006c0000000a00 */
[----:B----4-:R-:W-:-:S07]  /*4ac0*/  LEPC R20, `(.L_x_111) ;  /* 0x000000001014794e */ /* 0x010fce0000000000 */
[----:B01----:R-:W-:Y:S05]  /*4ad0*/  CALL.ABS.NOINC R6 ;  /* 0x0000000006007343 */ /* 0x003fea0003c00000 */
.L_x_111:
[----:B------:R0:W1:Y:S01]  /*4ae0*/  LDC.64 R6, c[0x4][R30] ;  /* 0x010000001e067b82 */ /* 0x0000620000000a00 */
[----:B------:R-:W-:Y:S01]  /*4af0*/  MOV R4, R16 ;  /* 0x0000001000047202 */ /* 0x000fe20000000f00 */
[----:B------:R-:W-:-:S07]  /*4b00*/  IMAD.MOV.U32 R5, RZ, RZ, R17 ;  /* 0x000000ffff057224 */ /* 0x000fce00078e0011 */
[----:B------:R-:W-:-:S07]  /*4b10*/  LEPC R20, `(.L_x_112) ;  /* 0x000000001014794e */ /* 0x000fce0000000000 */
[----:B01----:R-:W-:Y:S05]  /*4b20*/  CALL.ABS.NOINC R6 ;  /* 0x0000000006007343 */ /* 0x003fea0003c00000 */
.L_x_112:
[----:B------:R-:W0:Y:S01]  /*4b30*/  LDC.64 R30, c[0x4][R30] ;  /* 0x010000001e1e7b82 */ /* 0x000e220000000a00 */
[----:B------:R-:W-:Y:S01]  /*4b40*/  IMAD.MOV.U32 R4, RZ, RZ, R18 ;  /* 0x000000ffff047224 */ /* 0x000fe200078e0012 */
[----:B------:R-:W-:-:S07]  /*4b50*/  MOV R5, R19 ;  /* 0x0000001300057202 */ /* 0x000fce0000000f00 */
[----:B------:R-:W-:-:S07]  /*4b60*/  LEPC R20, `(.L_x_113) ;  /* 0x000000001014794e */ /* 0x000fce0000000000 */
[----:B0-----:R-:W-:Y:S05]  /*4b70*/  CALL.ABS.NOINC R30 ;  /* 0x000000001e007343 */ /* 0x001fea0003c00000 */
.L_x_113:
[----:B------:R-:W-:Y:S01]  /*4b80*/  ISETP.GE.AND P6, PT, R28, 0x1, PT ;  /* 0x000000011c00780c */ /* 0x000fe20003fc6270 */
[----:B------:R-:W-:Y:S01]  /*4b90*/  VIADD R2, R2, 0x1 ;  /* 0x0000000102027836 */ /* 0x000fe20000000000 */
[----:B------:R-:W-:-:S11]  /*4ba0*/  PLOP3.LUT P0, PT, PT, PT, PT, 0x8, 0x80 ;  /* 0x000000000080781c */ /* 0x000fd60003f0e170 */
[----:B------:R-:W-:Y:S05]  /*4bb0*/  @!P6 BRA `(.L_x_114) ;  /* 0x0000000c00bce947 */ /* 0x000fea0003800000 */
[----:B------:R-:W0:Y:S01]  /*4bc0*/  LDCU UR4, c[0x0][0x398] ;  /* 0x00007300ff0477ac */ /* 0x000e220008000800 */
[----:B------:R-:W-:Y:S02]  /*4bd0*/  HFMA2 R3, -RZ, RZ, 0, 0 ;  /* 0x00000000ff037431 */ /* 0x000fe400000001ff */
[----:B------:R-:W-:Y:S01]  /*4be0*/  IMAD.MOV.U32 R0, RZ, RZ, RZ ;  /* 0x000000ffff007224 */ /* 0x000fe200078e00ff */
[----:B0-----:R-:W-:-:S09]  /*4bf0*/  UISETP.GE.U32.AND UP0, UPT, UR4, 0x8, UPT ;  /* 0x000000080400788c */ /* 0x001fd2000bf06070 */
[----:B------:R-:W-:Y:S05]  /*4c00*/  BRA.U !UP0, `(.L_x_115) ;  /* 0x0000000508c07547 */ /* 0x000fea000b800000 */
[----:B------:R-:W-:Y:S01]  /*4c10*/  BSSY.RECONVERGENT B0, `(.L_x_116) ;  /* 0x000006e000007945 */ /* 0x000fe20003800200 */
[----:B------:R-:W-:Y:S02]  /*4c20*/  IMAD.MOV.U32 R0, RZ, RZ, RZ ;  /* 0x000000ffff007224 */ /* 0x000fe400078e00ff */
[----:B------:R-:W-:-:S07]  /*4c30*/  IMAD.MOV.U32 R3, RZ, RZ, RZ ;  /* 0x000000ffff037224 */ /* 0x000fce00078e00ff */
.L_x_117:
[----:B------:R-:W0:Y:S08]  /*4c40*/  LDC.64 R6, c[0x0][0x390] ;  /* 0x0000e400ff067b82 */ /* 0x000e300000000a00 */
[----:B------:R-:W1:Y:S01]  /*4c50*/  LDC.64 R4, c[0x0][0x388] ;  /* 0x0000e200ff047b82 */ /* 0x000e620000000a00 */
[----:B0-----:R-:W-:-:S05]  /*4c60*/  IMAD.WIDE.U32 R6, R0, 0x18, R6 ;  /* 0x0000001800067825 */ /* 0x001fca00078e0006 */
[----:B------:R-:W2:Y:S04]  /*4c70*/  LDG.E.64 R10, desc[UR36][R6.64] ;  /* 0x00000024060a7981 */ /* 0x000ea8000c1e1b00 */
[----:B------:R-:W3:Y:S01]  /*4c80*/  LDG.E.64 R14, desc[UR36][R6.64+0x8] ;  /* 0x00000824060e7981 */ /* 0x000ee2000c1e1b00 */
[----:B-1----:R-:W-:-:S05]  /*4c90*/  IMAD.WIDE.U32 R4, R0, 0x18, R4 ;  /* 0x0000001800047825 */ /* 0x002fca00078e0004 */
[----:B------:R-:W4:Y:S04]  /*4ca0*/  LDG.E.64 R12, desc[UR36][R4.64] ;  /* 0x00000024040c7981 */ /* 0x000f28000c1e1b00 */
[----:B------:R-:W5:Y:S04]  /*4cb0*/  LDG.E.64 R16, desc[UR36][R4.64+0x8] ;  /* 0x0000082404107981 */ /* 0x000f68000c1e1b00 */
[----:B------:R-:W4:Y:S04]  /*4cc0*/  LDG.E.64 R20, desc[UR36][R4.64+0x18] ;  /* 0x0000182404147981 */ /* 0x000f28000c1e1b00 */
[----:B------:R-:W5:Y:S04]  /*4cd0*/  LDG.E.64 R30, desc[UR36][R4.64+0x20] ;  /* 0x00002024041e7981 */ /* 0x000f68000c1e1b00 */
[----:B------:R-:W5:Y:S04]  /*4ce0*/  LDG.E.64 R34, desc[UR36][R4.64+0x30] ;  /* 0x0000302404227981 */ /* 0x000f68000c1e1b00 */
[----:B------:R-:W5:Y:S04]  /*4cf0*/  LDG.E.64 R38, desc[UR36][R4.64+0x38] ;  /* 0x0000382404267981 */ /* 0x000f68000c1e1b00 */
[----:B------:R-:W5:Y:S04]  /*4d00*/  LDG.E.64 R42, desc[UR36][R4.64+0x50] ;  /* 0x00005024042a7981 */ /* 0x000f68000c1e1b00 */
[----:B------:R-:W5:Y:S04]  /*4d10*/  LDG.E.64 R46, desc[UR36][R4.64+0x60] ;  /* 0x00006024042e7981 */ /* 0x000f68000c1e1b00 */
[----:B--2---:R-:W-:Y:S04]  /*4d20*/  STG.E.64 desc[UR36][R4.64], R10 ;  /* 0x0000000a04007986 */ /* 0x004fe8000c101b24 */
[----:B---3--:R-:W-:Y:S04]  /*4d30*/  STG.E.64 desc[UR36][R4.64+0x8], R14 ;  /* 0x0000080e04007986 */ /* 0x008fe8000c101b24 */
[----:B------:R-:W2:Y:S04]  /*4d40*/  LDG.E.64 R18, desc[UR36][R6.64+0x18] ;  /* 0x0000182406127981 */ /* 0x000ea8000c1e1b00 */
[----:B------:R-:W3:Y:S04]  /*4d50*/  LDG.E.64 R22, desc[UR36][R6.64+0x20] ;  /* 0x0000202406167981 */ /* 0x000ee8000c1e1b00 */
[----:B--2---:R0:W-:Y:S04]  /*4d60*/  STG.E.64 desc[UR36][R4.64+0x18], R18 ;  /* 0x0000181204007986 */ /* 0x0041e8000c101b24 */
[----:B---3--:R1:W-:Y:S04]  /*4d70*/  STG.E.64 desc[UR36][R4.64+0x20], R22 ;  /* 0x0000201604007986 */ /* 0x0083e8000c101b24 */
[----:B------:R-:W2:Y:S04]  /*4d80*/  LDG.E.64 R32, desc[UR36][R6.64+0x30] ;  /* 0x0000302406207981 */ /* 0x000ea8000c1e1b00 */
[----:B------:R-:W3:Y:S04]  /*4d90*/  LDG.E.64 R36, desc[UR36][R6.64+0x38] ;  /* 0x0000382406247981 */ /* 0x000ee8000c1e1b00 */
[----:B--2---:R-:W-:Y:S04]  /*4da0*/  STG.E.64 desc[UR36][R4.64+0x30], R32 ;  /* 0x0000302004007986 */ /* 0x004fe8000c101b24 */
[----:B---3--:R-:W-:Y:S04]  /*4db0*/  STG.E.64 desc[UR36][R4.64+0x38], R36 ;  /* 0x0000382404007986 */ /* 0x008fe8000c101b24 */
[----:B------:R-:W2:Y:S04]  /*4dc0*/  LDG.E.64 R40, desc[UR36][R6.64+0x48] ;  /* 0x0000482406287981 */ /* 0x000ea8000c1e1b00 */
[----:B------:R-:W3:Y:S01]  /*4dd0*/  LDG.E.64 R8, desc[UR36][R6.64+0x50] ;  /* 0x0000502406087981 */ /* 0x000ee2000c1e1b00 */
[----:B----4-:R-:W-:-:S02]  /*4de0*/  DADD R20, R18, -R20 ;  /* 0x0000000012147229 */ /* 0x010fc40000000814 */
[----:B------:R-:W-:Y:S01]  /*4df0*/  DADD R12, R10, -R12 ;  /* 0x000000000a0c7229 */ /* 0x000fe2000000080c */
[----:B0-----:R-:W4:Y:S01]  /*4e00*/  LDG.E.64 R18, desc[UR36][R4.64+0x48] ;  /* 0x0000482404127981 */ /* 0x001f22000c1e1b00 */
[----:B-----5:R-:W-:-:S03]  /*4e10*/  DADD R16, R14, -R16 ;  /* 0x000000000e107229 */ /* 0x020fc60000000810 */
[----:B--2---:R4:W-:Y:S04]  /*4e20*/  STG.E.64 desc[UR36][R4.64+0x48], R40 ;  /* 0x0000482804007986 */ /* 0x0049e8000c101b24 */
[----:B---3--:R0:W-:Y:S04]  /*4e30*/  STG.E.64 desc[UR36][R4.64+0x50], R8 ;  /* 0x0000500804007986 */ /* 0x0081e8000c101b24 */
[----:B------:R-:W2:Y:S04]  /*4e40*/  LDG.E.64 R44, desc[UR36][R6.64+0x60] ;  /* 0x00006024062c7981 */ /* 0x000ea8000c1e1b00 */
[----:B------:R-:W3:Y:S01]  /*4e50*/  LDG.E.64 R10, desc[UR36][R6.64+0x68] ;  /* 0x00006824060a7981 */ /* 0x000ee2000c1e1b00 */
[----:B------:R-:W-:-:S02]  /*4e60*/  DSETP.GT.AND P4, PT, |R16|, R26, PT ;  /* 0x0000001a1000722a */ /* 0x000fc40003f84200 */
[----:B------:R-:W-:Y:S01]  /*4e70*/  DSETP.GT.AND P3, PT, |R12|, R26, PT ;  /* 0x0000001a0c00722a */ /* 0x000fe20003f64200 */
[----:B------:R-:W5:Y:S04]  /*4e80*/  LDG.E.64 R16, desc[UR36][R4.64+0x68] ;  /* 0x0000682404107981 */ /* 0x000f68000c1e1b00 */
[----:B--2---:R-:W-:Y:S04]  /*4e90*/  STG.E.64 desc[UR36][R4.64+0x60], R44 ;  /* 0x0000602c04007986 */ /* 0x004fe8000c101b24 */
[----:B---3--:R2:W-:Y:S04]  /*4ea0*/  STG.E.64 desc[UR36][R4.64+0x68], R10 ;  /* 0x0000680a04007986 */ /* 0x0085e8000c101b24 */
[----:B------:R-:W3:Y:S04]  /*4eb0*/  LDG.E.64 R14, desc[UR36][R6.64+0x78] ;  /* 0x00007824060e7981 */ /* 0x000ee8000c1e1b00 */
[----:B------:R-:W5:Y:S01]  /*4ec0*/  LDG.E.64 R12, desc[UR36][R6.64+0x80] ;  /* 0x00008024060c7981 */ /* 0x000f62000c1e1b00 */
[----:B------:R-:W-:-:S02]  /*4ed0*/  DADD R30, R22, -R30 ;  /* 0x00000000161e7229 */ /* 0x000fc4000000081e */
[----:B------:R-:W-:Y:S01]  /*4ee0*/  DADD R34, R32, -R34 ;  /* 0x0000000020227229 */ /* 0x000fe20000000822 */
[----:B-1----:R-:W2:Y:S01]  /*4ef0*/  LDG.E.64 R22, desc[UR36][R4.64+0x80] ;  /* 0x0000802404167981 */ /* 0x002ea2000c1e1b00 */
[----:B------:R-:W-:Y:S02]  /*4f00*/  DSETP.GT.AND P5, PT, |R20|, R26, PT ;  /* 0x0000001a1400722a */ /* 0x000fe40003fa4200 */
[----:B----4-:R-:W-:Y:S01]  /*4f10*/  DADD R40, R40, -R18 ;  /* 0x0000000028287229 */ /* 0x010fe20000000812 */
[----:B------:R-:W4:Y:S04]  /*4f20*/  LDG.E.64 R32, desc[UR36][R4.64+0x78] ;  /* 0x0000782404207981 */ /* 0x000f28000c1e1b00 */
[----:B---3--:R1:W-:Y:S04]  /*4f30*/  STG.E.64 desc[UR36][R4.64+0x78], R14 ;  /* 0x0000780e04007986 */ /* 0x0083e8000c101b24 */
[----:B-----5:R1:W-:Y:S04]  /*4f40*/  STG.E.64 desc[UR36][R4.64+0x80], R12 ;  /* 0x0000800c04007986 */ /* 0x0203e8000c101b24 */
[----:B------:R-:W3:Y:S04]  /*4f50*/  LDG.E.64 R18, desc[UR36][R6.64+0x90] ;  /* 0x0000902406127981 */ /* 0x000ee8000c1e1b00 */
[----:B------:R-:W5:Y:S01]  /*4f60*/  LDG.E.64 R20, desc[UR36][R6.64+0x98] ;  /* 0x0000982406147981 */ /* 0x000f62000c1e1b00 */
[----:B------:R-:W-:-:S02]  /*4f70*/  DADD R38, R36, -R38 ;  /* 0x0000000024267229 */ /* 0x000fc40000000826 */
[--C-:B------:R-:W-:Y:S01]  /*4f80*/  DSETP.GT.AND P0, PT, |R34|, R26.reuse, PT ;  /* 0x0000001a2200722a */ /* 0x100fe20003f04200 */
[----:B------:R-:W4:Y:S01]  /*4f90*/  LDG.E.64 R36, desc[UR36][R4.64+0x98] ;  /* 0x0000982404247981 */ /* 0x000f22000c1e1b00 */
[--C-:B------:R-:W-:Y:S02]  /*4fa0*/  DSETP.GT.AND P6, PT, |R30|, R26.reuse, PT ;  /* 0x0000001a1e00722a */ /* 0x100fe40003fc4200 */
[--C-:B------:R-:W-:Y:S01]  /*4fb0*/  DSETP.GT.AND P2, PT, |R40|, R26.reuse, PT ;  /* 0x0000001a2800722a */ /* 0x100fe20003f44200 */
[----:B------:R-:W4:Y:S01]  /*4fc0*/  LDG.E.64 R34, desc[UR36][R4.64+0x90] ;  /* 0x0000902404227981 */ /* 0x000f22000c1e1b00 */
[----:B------:R-:W-:Y:S02]  /*4fd0*/  DSETP.GT.AND P1, PT, |R38|, R26, PT ;  /* 0x0000001a2600722a */ /* 0x000fe40003f24200 */
[----:B------:R-:W-:Y:S01]  /*4fe0*/  DADD R42, R8, -R42 ;  /* 0x00000000082a7229 */ /* 0x000fe2000000082a */
[----:B------:R-:W4:Y:S04]  /*4ff0*/  LDG.E.64 R38, desc[UR36][R4.64+0xa8] ;  /* 0x0000a82404267981 */ /* 0x000f28000c1e1b00 */
[----:B------:R-:W4:Y:S01]  /*5000*/  LDG.E.64 R40, desc[UR36][R4.64+0xb0] ;  /* 0x0000b02404287981 */ /* 0x000f22000c1e1b00 */
[----:B------:R-:W-:-:S03]  /*5010*/  SEL R3, R3, 0x1, !P4 ;  /* 0x0000000103037807 */ /* 0x000fc60006000000 */
[----:B---3--:R1:W-:Y:S04]  /*5020*/  STG.E.64 desc[UR36][R4.64+0x90], R18 ;  /* 0x0000901204007986 */ /* 0x0083e8000c101b24 */
[----:B-----5:R1:W-:Y:S04]  /*5030*/  STG.E.64 desc[UR36][R4.64+0x98], R20 ;  /* 0x0000981404007986 */ /* 0x0203e8000c101b24 */
[----:B0-----:R-:W3:Y:S04]  /*5040*/  LDG.E.64 R8, desc[UR36][R6.64+0xa8] ;  /* 0x0000a82406087981 */ /* 0x001ee8000c1e1b00 */
[----:B------:R-:W5:Y:S01]  /*5050*/  LDG.E.64 R30, desc[UR36][R6.64+0xb0] ;  /* 0x0000b024061e7981 */ /* 0x000f62000c1e1b00 */
[----:B------:R-:W-:-:S04]  /*5060*/  SEL R3, R3, 0x1, !P3 ;  /* 0x0000000103037807 */ /* 0x000fc80005800000 */
[----:B------:R-:W-:-:S04]  /*5070*/  SEL R3, R3, 0x1, !P6 ;  /* 0x0000000103037807 */ /* 0x000fc80007000000 */
[----:B------:R-:W-:Y:S01]  /*5080*/  SEL R3, R3, 0x1, !P5 ;  /* 0x0000000103037807 */ /* 0x000fe20006800000 */
[----:B------:R-:W-:-:S03]  /*5090*/  DADD R16, R10, -R16 ;  /* 0x000000000a107229 */ /* 0x000fc60000000810 */
[----:B------:R-:W-:Y:S01]  /*50a0*/  SEL R3, R3, 0x1, !P1 ;  /* 0x0000000103037807 */ /* 0x000fe20004800000 */
[----:B------:R-:W-:-:S03]  /*50b0*/  DSETP.GT.AND P3, PT, |R42|, R26, PT ;  /* 0x0000001a2a00722a */ /* 0x000fc60003f64200 */
[----:B------:R-:W-:Y:S01]  /*50c0*/  SEL R3, R3, 0x1, !P0 ;  /* 0x0000000103037807 */ /* 0x000fe20004000000 */
[----:B------:R-:W-:-:S03]  /*50d0*/  DADD R46, R44, -R46 ;  /* 0x000000002c2e7229 */ /* 0x000fc6000000082e */
[----:B------:R-:W-:Y:S01]  /*50e0*/  SEL R3, R3, 0x1, !P3 ;  /* 0x0000000103037807 */ /* 0x000fe20005800000 */
[----:B------:R-:W-:Y:S02]  /*50f0*/  DSETP.GT.AND P5, PT, |R16|, R26, PT ;  /* 0x0000001a1000722a */ /* 0x000fe40003fa4200 */
[----:B--2---:R-:W-:Y:S01]  /*5100*/  DADD R22, R12, -R22 ;  /* 0x000000000c167229 */ /* 0x004fe20000000816 */
[----:B------:R-:W-:Y:S01]  /*5110*/  SEL R3, R3, 0x1, !P2 ;  /* 0x0000000103037807 */ /* 0x000fe20005000000 */
[----:B----4-:R-:W-:Y:S02]  /*5120*/  DADD R32, R14, -R32 ;  /* 0x000000000e207229 */ /* 0x010fe40000000820 */
[----:B------:R-:W-:Y:S01]  /*5130*/  DSETP.GT.AND P4, PT, |R46|, R26, PT ;  /* 0x0000001a2e00722a */ /* 0x000fe20003f84200 */
[----:B------:R-:W-:Y:S01]  /*5140*/  SEL R3, R3, 0x1, !P5 ;  /* 0x0000000103037807 */ /* 0x000fe20006800000 */
[----:B------:R-:W-:Y:S02]  /*5150*/  DADD R36, R20, -R36 ;  /* 0x0000000014247229 */ /* 0x000fe40000000824 */
[--C-:B------:R-:W-:Y:S01]  /*5160*/  DSETP.GT.AND P0, PT, |R22|, R26.reuse, PT ;  /* 0x0000001a1600722a */ /* 0x100fe20003f04200 */
[----:B------:R-:W-:Y:S01]  /*5170*/  VIADD R0, R0, 0x8 ;  /* 0x0000000800007836 */ /* 0x000fe20000000000 */
[----:B------:R-:W-:Y:S01]  /*5180*/  SEL R3, R3, 0x1, !P4 ;  /* 0x0000000103037807 */ /* 0x000fe20006000000 */
[----:B------:R-:W-:-:S02]  /*5190*/  DSETP.GT.AND P6, PT, |R32|, R26, PT ;  /* 0x0000001a2000722a */ /* 0x000fc40003fc4200 */
[----:B------:R-:W-:Y:S01]  /*51a0*/  DADD R34, R18, -R34 ;  /* 0x0000000012227229 */ /* 0x000fe20000000822 */
[----:B------:R-:W-:Y:S01]  /*51b0*/  SEL R3, R3, 0x1, !P0 ;  /* 0x0000000103037807 */ /* 0x000fe20004000000 */
[----:B------:R-:W-:-:S03]  /*51c0*/  DSETP.GT.AND P1, PT, |R36|, R26, PT ;  /* 0x0000001a2400722a */ /* 0x000fc60003f24200 */
[----:B------:R-:W-:-:S03]  /*51d0*/  SEL R3, R3, 0x1, !P6 ;  /* 0x0000000103037807 */ /* 0x000fc60007000000 */
[----:B------:R-:W-:Y:S01]  /*51e0*/  DSETP.GT.AND P0, PT, |R34|, R26, PT ;  /* 0x0000001a2200722a */ /* 0x000fe20003f04200 */
[----:B------:R-:W-:-:S05]  /*51f0*/  SEL R3, R3, 0x1, !P1 ;  /* 0x0000000103037807 */ /* 0x000fca0004800000 */
[----:B------:R-:W-:Y:S01]  /*5200*/  SEL R3, R3, 0x1, !P0 ;  /* 0x0000000103037807 */ /* 0x000fe20004000000 */
[----:B---3--:R-:W-:Y:S02]  /*5210*/  DADD R38, R8, -R38 ;  /* 0x0000000008267229 */ /* 0x008fe40000000826 */
[----:B-----5:R-:W-:Y:S01]  /*5220*/  DADD R40, R30, -R40 ;  /* 0x000000001e287229 */ /* 0x020fe20000000828 */
[----:B------:R1:W-:Y:S07]  /*5230*/  STG.E.64 desc[UR36][R4.64+0xa8], R8 ;  /* 0x0000a80804007986 */ /* 0x0003ee000c101b24 */
[----:B------:R-:W-:Y:S01]  /*5240*/  DSETP.MAX.AND P2, P3, |R38|, |R40|, PT ;  /* 0x400000282600722a */ /* 0x000fe20003b4f200 */
[----:B------:R-:W-:Y:S01]  /*5250*/  MOV R6, R38 ;  /* 0x0000002600067202 */ /* 0x000fe20000000f00 */
[----:B------:R-:W-:Y:S01]  /*5260*/  IMAD.MOV.U32 R10, RZ, RZ, R41 ;  /* 0x000000ffff0a7224 */ /* 0x000fe200078e0029 */
[----:B------:R1:W-:Y:S03]  /*5270*/  STG.E.64 desc[UR36][R4.64+0xb0], R30 ;  /* 0x0000b01e04007986 */ /* 0x0003e6000c101b24 */
[----:B------:R-:W-:-:S02]  /*5280*/  SEL R6, R6, R40, P2 ;  /* 0x0000002806067207 */ /* 0x000fc40001000000 */
[----:B------:R-:W-:Y:S02]  /*5290*/  FSEL R7, |R39|, |R10|, P2 ;  /* 0x4000000a27077208 */ /* 0x000fe40001000200 */
[----:B------:R-:W-:-:S04]  /*52a0*/  ISETP.NE.AND P2, PT, R0, UR51, PT ;  /* 0x0000003300007c0c */ /* 0x000fc8000bf45270 */
[----:B------:R-:W-:-:S06]  /*52b0*/  @P3 LOP3.LUT R7, R10, 0x80000, RZ, 0xfc, !PT ;  /* 0x000800000a073812 */ /* 0x000fcc00078efcff */
[----:B------:R-:W-:-:S06]  /*52c0*/  DSETP.GT.AND P1, PT, R6, R26, PT ;  /* 0x0000001a0600722a */ /* 0x000fcc0003f24000 */
[----:B------:R-:W-:Y:S01]  /*52d0*/  SEL R3, R3, 0x1, !P1 ;  /* 0x0000000103037807 */ /* 0x000fe20004800000 */
[----:B-1----:R-:W-:Y:S07]  /*52e0*/  @P2 BRA `(.L_x_117) ;  /* 0xfffffff800542947 */ /* 0x002fee000383ffff */
[----:B------:R-:W-:Y:S05]  /*52f0*/  BSYNC.RECONVERGENT B0 ;  /* 0x0000000000007941 */ /* 0x000fea0003800200 */
.L_x_116:
[----:B------:R-:W-:-:S07]  /*5300*/  MOV R0, UR51 ;  /* 0x0000003300007c02 */ /* 0x000fce0008000f00 */
.L_x_115:
[----:B------:R-:W-:-:S09]  /*5310*/  UISETP.NE.AND UP0, UPT, UR46, URZ, UPT ;  /* 0x000000ff2e00728c */ /* 0x000fd2000bf05270 */
[----:B------:R-:W-:Y:S05]  /*5320*/  BRA.U !UP0, `(.L_x_118) ;  /* 0x0000000508dc7547 */ /* 0x000fea000b800000 */
[----:B------:R-:W-:Y:S02]  /*5330*/  UISETP.GE.U32.AND UP0, UPT, UR54, 0x3, UPT ;  /* 0x000000033600788c */ /* 0x000fe4000bf06070 */
[----:B------:R-:W-:-:S07]  /*5340*/  UISETP.NE.AND UP1, UPT, UR45, URZ, UPT ;  /* 0x000000ff2d00728c */ /* 0x000fce000bf25270 */
[----:B------:R-:W-:Y:S05]  /*5350*/  BRA.U !UP0, `(.L_x_119) ;  /* 0x0000000108e47547 */ /* 0x000fea000b800000 */
        /* <DEDUP_REMOVED lines=9> */
[----:B------:R-:W4:Y:S04]  /*53f0*/  LDG.E.64 R22, desc[UR36][R8.64+0x20] ;  /* 0x0000202408167981 */ /* 0x000f28000c1e1b00 */
[----:B------:R-:W4:Y:S04]  /*5400*/  LDG.E.64 R32, desc[UR36][R8.64+0x30] ;  /* 0x0000302408207981 */ /* 0x000f28000c1e1b00 */
[----:B------:R-:W4:Y:S04]  /*5410*/  LDG.E.64 R36, desc[UR36][R8.64+0x38] ;  /* 0x0000382408247981 */ /* 0x000f28000c1e1b00 */
[----:B------:R-:W4:Y:S04]  /*5420*/  LDG.E.64 R40, desc[UR36][R8.64+0x48] ;  /* 0x0000482408287981 */ /* 0x000f28000c1e1b00 */
[----:B------:R-:W4:Y:S04]  /*5430*/  LDG.E.64 R44, desc[UR36][R8.64+0x50] ;  /* 0x00005024082c7981 */ /* 0x000f28000c1e1b00 */
[----:B--2---:R0:W-:Y:S04]  /*5440*/  STG.E.64 desc[UR36][R8.64], R6 ;  /* 0x0000000608007986 */ /* 0x0041e8000c101b24 */
[----:B---3--:R1:W-:Y:S04]  /*5450*/  STG.E.64 desc[UR36][R8.64+0x8], R12 ;  /* 0x0000080c08007986 */ /* 0x0083e8000c101b24 */
[----:B------:R-:W2:Y:S04]  /*5460*/  LDG.E.64 R16, desc[UR36][R4.64+0x18] ;  /* 0x0000182404107981 */ /* 0x000ea8000c1e1b00 */
[----:B------:R-:W3:Y:S04]  /*5470*/  LDG.E.64 R20, desc[UR36][R4.64+0x20] ;  /* 0x0000202404147981 */ /* 0x000ee8000c1e1b00 */
[----:B--2---:R1:W-:Y:S04]  /*5480*/  STG.E.64 desc[UR36][R8.64+0x18], R16 ;  /* 0x0000181008007986 */ /* 0x0043e8000c101b24 */
[----:B---3--:R1:W-:Y:S04]  /*5490*/  STG.E.64 desc[UR36][R8.64+0x20], R20 ;  /* 0x0000201408007986 */ /* 0x0083e8000c101b24 */
[----:B------:R-:W2:Y:S04]  /*54a0*/  LDG.E.64 R30, desc[UR36][R4.64+0x30] ;  /* 0x00003024041e7981 */ /* 0x000ea8000c1e1b00 */
[----:B------:R-:W3:Y:S04]  /*54b0*/  LDG.E.64 R34, desc[UR36][R4.64+0x38] ;  /* 0x0000382404227981 */ /* 0x000ee8000c1e1b00 */
[----:B--2---:R1:W-:Y:S04]  /*54c0*/  STG.E.64 desc[UR36][R8.64+0x30], R30 ;  /* 0x0000301e08007986 */ /* 0x0043e8000c101b24 */
[----:B---3--:R1:W-:Y:S04]  /*54d0*/  STG.E.64 desc[UR36][R8.64+0x38], R34 ;  /* 0x0000382208007986 */ /* 0x0083e8000c101b24 */
[----:B------:R-:W2:Y:S04]  /*54e0*/  LDG.E.64 R38, desc[UR36][R4.64+0x48] ;  /* 0x0000482404267981 */ /* 0x000ea8000c1e1b00 */
[----:B------:R-:W3:Y:S01]  /*54f0*/  LDG.E.64 R42, desc[UR36][R4.64+0x50] ;  /* 0x00005024042a7981 */ /* 0x000ee2000c1e1b00 */
[----:B-----5:R-:W-:-:S02]  /*5500*/  DADD R14, R12, -R14 ;  /* 0x000000000c0e7229 */ /* 0x020fc4000000080e */
[----:B----4-:R-:W-:Y:S02]  /*5510*/  DADD R10, R6, -R10 ;  /* 0x00000000060a7229 */ /* 0x010fe4000000080a */
[----:B------:R-:W-:-:S04]  /*5520*/  DADD R22, R20, -R22 ;  /* 0x0000000014167229 */ /* 0x000fc80000000816 */
[--C-:B------:R-:W-:Y:S02]  /*5530*/  DSETP.GT.AND P2, PT, |R14|, R26.reuse, PT ;  /* 0x0000001a0e00722a */ /* 0x100fe40003f44200 */
[----:B------:R-:W-:Y:S02]  /*5540*/  DSETP.GT.AND P1, PT, |R10|, R26, PT ;  /* 0x0000001a0a00722a */ /* 0x000fe40003f24200 */
[----:B------:R-:W-:Y:S02]  /*5550*/  DADD R18, R16, -R18 ;  /* 0x0000000010127229 */ /* 0x000fe40000000812 */
[----:B------:R-:W-:Y:S01]  /*5560*/  SEL R3, R3, 0x1, !P2 ;  /* 0x0000000103037807 */ /* 0x000fe20005000000 */
[----:B------:R-:W-:Y:S02]  /*5570*/  DADD R36, R34, -R36 ;  /* 0x0000000022247229 */ /* 0x000fe40000000824 */
[----:B------:R-:W-:Y:S01]  /*5580*/  DSETP.GT.AND P4, PT, |R22|, R26, PT ;  /* 0x0000001a1600722a */ /* 0x000fe20003f84200 */
[----:B------:R-:W-:Y:S01]  /*5590*/  SEL R3, R3, 0x1, !P1 ;  /* 0x0000000103037807 */ /* 0x000fe20004800000 */
[----:B------:R-:W-:-:S02]  /*55a0*/  DADD R32, R30, -R32 ;  /* 0x000000001e207229 */ /* 0x000fc40000000820 */
[--C-:B------:R-:W-:Y:S02]  /*55b0*/  DSETP.GT.AND P3, PT, |R18|, R26.reuse, PT ;  /* 0x0000001a1200722a */ /* 0x100fe40003f64200 */
[----:B------:R-:W-:Y:S01]  /*55c0*/  SEL R3, R3, 0x1, !P4 ;  /* 0x0000000103037807 */ /* 0x000fe20006000000 */
[----:B------:R-:W-:-:S03]  /*55d0*/  DSETP.GT.AND P0, PT, |R36|, R26, PT ;  /* 0x0000001a2400722a */ /* 0x000fc60003f04200 */
[----:B------:R-:W-:Y:S01]  /*55e0*/  SEL R3, R3, 0x1, !P3 ;  /* 0x0000000103037807 */ /* 0x000fe20005800000 */
[----:B------:R-:W-:-:S03]  /*55f0*/  DSETP.GT.AND P1, PT, |R32|, R26, PT ;  /* 0x0000001a2000722a */ /* 0x000fc60003f24200 */
[----:B------:R-:W-:-:S04]  /*5600*/  SEL R3, R3, 0x1, !P0 ;  /* 0x0000000103037807 */ /* 0x000fc80004000000 */
[----:B------:R-:W-:Y:S02]  /*5610*/  SEL R3, R3, 0x1, !P1 ;  /* 0x0000000103037807 */ /* 0x000fe40004800000 */
[----:B------:R-:W-:Y:S01]  /*5620*/  IADD3 R0, PT, PT, R0, 0x4, RZ ;  /* 0x0000000400007810 */ /* 0x000fe20007ffe0ff */
[----:B--2---:R-:W-:Y:S02]  /*5630*/  DADD R40, R38, -R40 ;  /* 0x0000000026287229 */ /* 0x004fe40000000828 */
[----:B---3--:R-:W-:Y:S01]  /*5640*/  DADD R44, R42, -R44 ;  /* 0x000000002a2c7229 */ /* 0x008fe2000000082c */
[----:B------:R1:W-:Y:S07]  /*5650*/  STG.E.64 desc[UR36][R8.64+0x48], R38 ;  /* 0x0000482608007986 */ /* 0x0003ee000c101b24 */
[----:B------:R-:W-:Y:S01]  /*5660*/  DSETP.MAX.AND P5, P6, |R40|, |R44|, PT ;  /* 0x4000002c2800722a */ /* 0x000fe20003eaf200 */
[----:B------:R1:W-:Y:S01]  /*5670*/  STG.E.64 desc[UR36][R8.64+0x50], R42 ;  /* 0x0000502a08007986 */ /* 0x0003e2000c101b24 */
[----:B0-----:R-:W-:-:S02]  /*5680*/  IMAD.MOV.U32 R6, RZ, RZ, R45 ;  /* 0x000000ffff067224 */ /* 0x001fc400078e002d */
[----:B------:R-:W-:-:S03]  /*5690*/  IMAD.MOV.U32 R4, RZ, RZ, R40 ;  /* 0x000000ffff047224 */ /* 0x000fc600078e0028 */
[----:B------:R-:W-:Y:S02]  /*56a0*/  FSEL R5, |R41|, |R6|, P5 ;  /* 0x4000000629057208 */ /* 0x000fe40002800200 */
[----:B------:R-:W-:-:S05]  /*56b0*/  SEL R4, R4, R44, P5 ;  /* 0x0000002c04047207 */ /* 0x000fca0002800000 */
[----:B------:R-:W-:-:S06]  /*56c0*/  @P6 LOP3.LUT R5, R6, 0x80000, RZ, 0xfc, !PT ;  /* 0x0008000006056812 */ /* 0x000fcc00078efcff */
[----:B------:R-:W-:-:S06]  /*56d0*/  DSETP.GT.AND P0, PT, R4, R26, PT ;  /* 0x0000001a0400722a */ /* 0x000fcc0003f04000 */
[----:B-1----:R-:W-:-:S08]  /*56e0*/  SEL R3, R3, 0x1, !P0 ;  /* 0x0000000103037807 */ /* 0x002fd00004000000 */
.L_x_119:
[----:B------:R-:W-:Y:S05]  /*56f0*/  BRA.U !UP1, `(.L_x_118) ;  /* 0x0000000109e87547 */ /* 0x000fea000b800000 */
[----:B------:R-:W-:Y:S02]  /*5700*/  UISETP.NE.AND UP0, UPT, UR55, URZ, UPT ;  /* 0x000000ff3700728c */ /* 0x000fe4000bf05270 */
        /* <DEDUP_REMOVED lines=10> */
[----:B------:R-:W5:Y:S04]  /*57b0*/  LDG.E.64 R14, desc[UR36][R22.64+0x18] ;  /* 0x00001824160e7981 */ /* 0x000f68000c1e1b00 */
[----:B------:R-:W5:Y:S04]  /*57c0*/  LDG.E.64 R18, desc[UR36][R22.64+0x20] ;  /* 0x0000202416127981 */ /* 0x000f68000c1e1b00 */
[----:B--2---:R0:W-:Y:S04]  /*57d0*/  STG.E.64 desc[UR36][R22.64], R4 ;  /* 0x0000000416007986 */ /* 0x0041e8000c101b24 */
[----:B---3--:R1:W-:Y:S04]  /*57e0*/  STG.E.64 desc[UR36][R22.64+0x8], R8 ;  /* 0x0000080816007986 */ /* 0x0083e8000c101b24 */
[----:B------:R-:W2:Y:S04]  /*57f0*/  LDG.E.64 R12, desc[UR36][R20.64+0x18] ;  /* 0x00001824140c7981 */ /* 0x000ea8000c1e1b00 */
[----:B------:R-:W3:Y:S01]  /*5800*/  LDG.E.64 R16, desc[UR36][R20.64+0x20] ;  /* 0x0000202414107981 */ /* 0x000ee2000c1e1b00 */
[----:B----4-:R-:W-:Y:S01]  /*5810*/  DADD R6, R4, -R6 ;  /* 0x0000000004067229 */ /* 0x010fe20000000806 */
[----:B------:R-:W-:Y:S01]  /*5820*/  VIADD R0, R0, 0x2 ;  /* 0x0000000200007836 */ /* 0x000fe20000000000 */
[----:B-----5:R-:W-:-:S08]  /*5830*/  DADD R10, R8, -R10 ;  /* 0x00000000080a7229 */ /* 0x020fd0000000080a */
[----:B------:R-:W-:-:S06]  /*5840*/  DSETP.GT.AND P1, PT, |R10|, R26, PT ;  /* 0x0000001a0a00722a */ /* 0x000fcc0003f24200 */
[----:B------:R-:W-:Y:S01]  /*5850*/  SEL R3, R3, 0x1, !P1 ;  /* 0x0000000103037807 */ /* 0x000fe20004800000 */
[----:B--2---:R-:W-:Y:S01]  /*5860*/  DADD R14, R12, -R14 ;  /* 0x000000000c0e7229 */ /* 0x004fe2000000080e */
[----:B------:R2:W-:Y:S01]  /*5870*/  STG.E.64 desc[UR36][R22.64+0x18], R12 ;  /* 0x0000180c16007986 */ /* 0x0005e2000c101b24 */
[----:B---3--:R-:W-:-:S03]  /*5880*/  DADD R18, R16, -R18 ;  /* 0x0000000010127229 */ /* 0x008fc60000000812 */
[----:B------:R2:W-:Y:S05]  /*5890*/  STG.E.64 desc[UR36][R22.64+0x20], R16 ;  /* 0x0000201016007986 */ /* 0x0005ea000c101b24 */
[----:B0-----:R-:W-:Y:S01]  /*58a0*/  IMAD.MOV.U32 R4, RZ, RZ, R15 ;  /* 0x000000ffff047224 */ /* 0x001fe200078e000f */
[----:B------:R-:W-:Y:S01]  /*58b0*/  DSETP.MAX.AND P0, P2, |R14|, |R18|, PT ;  /* 0x400000120e00722a */ /* 0x000fe20003a0f200 */
[----:B------:R-:W-:-:S05]  /*58c0*/  IMAD.MOV.U32 R5, RZ, RZ, R19 ;  /* 0x000000ffff057224 */ /* 0x000fca00078e0013 */
[----:B-1----:R-:W-:Y:S02]  /*58d0*/  FSEL R9, |R4|, |R5|, P0 ;  /* 0x4000000504097208 */ /* 0x002fe40000000200 */
[----:B------:R-:W-:Y:S01]  /*58e0*/  SEL R4, R14, R18, P0 ;  /* 0x000000120e047207 */ /* 0x000fe20000000000 */
[----:B------:R-:W-:-:S05]  /*58f0*/  DSETP.GT.AND P0, PT, |R6|, R26, PT ;  /* 0x0000001a0600722a */ /* 0x000fca0003f04200 */
[----:B------:R-:W-:Y:S02]  /*5900*/  @P2 LOP3.LUT R9, R5, 0x80000, RZ, 0xfc, !PT ;  /* 0x0008000005092812 */ /* 0x000fe400078efcff */
[----:B------:R-:W-:Y:S02]  /*5910*/  SEL R3, R3, 0x1, !P0 ;  /* 0x0000000103037807 */ /* 0x000fe40004000000 */
[----:B------:R-:W-:-:S06]  /*5920*/  MOV R5, R9 ;  /* 0x0000000900057202 */ /* 0x000fcc0000000f00 */
[----:B------:R-:W-:-:S06]  /*5930*/  DSETP.GT.AND P1, PT, R4, R26, PT ;  /* 0x0000001a0400722a */ /* 0x000fcc0003f24000 */
[----:B--2---:R-:W-:-:S08]  /*5940*/  SEL R3, R3, 0x1, !P1 ;  /* 0x0000000103037807 */ /* 0x004fd00004800000 */
.L_x_120:
[----:B------:R-:W-:Y:S05]  /*5950*/  BRA.U !UP1, `(.L_x_118) ;  /* 0x0000000109507547 */ /* 0x000fea000b800000 */
[----:B------:R-:W0:Y:S08]  /*5960*/  LDC.64 R4, c[0x0][0x390] ;  /* 0x0000e400ff047b82 */ /* 0x000e300000000a00 */
[----:B------:R-:W1:Y:S01]  /*5970*/  LDC.64 R8, c[0x0][0x388] ;  /* 0x0000e200ff087b82 */ /* 0x000e620000000a00 */
[----:B0-----:R-:W-:-:S05]  /*5980*/  IMAD.WIDE.U32 R4, R0, 0x18, R4 ;  /* 0x0000001800047825 */ /* 0x001fca00078e0004 */
[----:B------:R-:W2:Y:S01]  /*5990*/  LDG.E.64 R6, desc[UR36][R4.64] ;  /* 0x0000002404067981 */ /* 0x000ea2000c1e1b00 */
[----:B-1----:R-:W-:-:S03]  /*59a0*/  IMAD.WIDE.U32 R8, R0, 0x18, R8 ;  /* 0x0000001800087825 */ /* 0x002fc600078e0008 */
[----:B------:R-:W3:Y:S04]  /*59b0*/  LDG.E.64 R12, desc[UR36][R4.64+0x8] ;  /* 0x00000824040c7981 */ /* 0x000ee8000c1e1b00 */
[----:B------:R-:W2:Y:S04]  /*59c0*/  LDG.E.64 R10, desc[UR36][R8.64] ;  /* 0x00000024080a7981 */ /* 0x000ea8000c1e1b00 */
[----:B------:R-:W3:Y:S01]  /*59d0*/  LDG.E.64 R14, desc[UR36][R8.64+0x8] ;  /* 0x00000824080e7981 */ /* 0x000ee2000c1e1b00 */
[----:B--2---:R-:W-:Y:S02]  /*59e0*/  DADD R10, R6, -R10 ;  /* 0x00000000060a7229 */ /* 0x004fe4000000080a */
[----:B---3--:R-:W-:Y:S01]  /*59f0*/  DADD R14, R12, -R14 ;  /* 0x000000000c0e7229 */ /* 0x008fe2000000080e */
[----:B------:R0:W-:Y:S07]  /*5a00*/  STG.E.64 desc[UR36][R8.64], R6 ;  /* 0x0000000608007986 */ /* 0x0001ee000c101b24 */
[----:B------:R-:W-:Y:S01]  /*5a10*/  DSETP.MAX.AND P0, P1, |R10|, |R14|, PT ;  /* 0x4000000e0a00722a */ /* 0x000fe2000390f200 */
[----:B------:R0:W-:Y:S01]  /*5a20*/  STG.E.64 desc[UR36][R8.64+0x8], R12 ;  /* 0x0000080c08007986 */ /* 0x0001e2000c101b24 */
[----:B------:R-:W-:Y:S01]  /*5a30*/  IMAD.MOV.U32 R0, RZ, RZ, R11 ;  /* 0x000000ffff007224 */ /* 0x000fe200078e000b */
[----:B------:R-:W-:-:S03]  /*5a40*/  MOV R17, R15 ;  /* 0x0000000f00117202 */ /* 0x000fc60000000f00 */
[----:B------:R-:W-:Y:S02]  /*5a50*/  SEL R4, R10, R14, P0 ;  /* 0x0000000e0a047207 */ /* 0x000fe40000000000 */
[----:B------:R-:W-:-:S06]  /*5a60*/  FSEL R5, |R0|, |R17|, P0 ;  /* 0x4000001100057208 */ /* 0x000fcc0000000200 */
[----:B------:R-:W-:-:S06]  /*5a70*/  @P1 LOP3.LUT R5, R17, 0x80000, RZ, 0xfc, !PT ;  /* 0x0008000011051812 */ /* 0x000fcc00078efcff */
[----:B------:R-:W-:-:S06]  /*5a80*/  DSETP.GT.AND P0, PT, R4, R26, PT ;  /* 0x0000001a0400722a */ /* 0x000fcc0003f04000 */
[----:B0-----:R-:W-:-:S08]  /*5a90*/  SEL R3, R3, 0x1, !P0 ;  /* 0x0000000103037807 */ /* 0x001fd00004000000 */
.L_x_118:
[----:B------:R-:W-:-:S13]  /*5aa0*/  ISETP.NE.AND P0, PT, R3, RZ, PT ;  /* 0x000000ff0300720c */ /* 0x000fda0003f05270 */
.L_x_114:
[----:B------:R-:W-:Y:S01]  /*5ab0*/  ISETP.LT.AND P1, PT, R29, 0x9, PT ;  /* 0x000000091d00780c */ /* 0x000fe20003f21270 */
[----:B------:R-:W-:-:S12]  /*5ac0*/  IMAD.MOV.U32 R29, RZ, RZ, R2 ;  /* 0x000000ffff1d7224 */ /* 0x000fd800078e0002 */
[----:B------:R-:W-:Y:S05]  /*5ad0*/  @P0 BRA P1, `(.L_x_121) ;  /* 0xffffffa400b80947 */ /* 0x000fea000083ffff */
[----:B------:R-:W-:Y:S05]  /*5ae0*/  BSYNC.RECONVERGENT B6 ;  /* 0x0000000000067941 */ /* 0x000fea0003800200 */
.L_x_0:
[----:B------:R-:W0:Y:S01]  /*5af0*/  LDC R16, c[0x0][0x398] ;  /* 0x0000e600ff107b82 */ /* 0x000e220000000800 */
[----:B------:R-:W-:Y:S01]  /*5b00*/  IMAD.MOV.U32 R3, RZ, RZ, 0xa ;  /* 0x0000000aff037424 */ /* 0x000fe200078e00ff */
[----:B------:R-:W1:Y:S01]  /*5b10*/  LDCU.64 UR4, c[0x4][0x18] ;  /* 0x01000300ff0477ac */ /* 0x000e620008000a00 */
[----:B------:R-:W-:Y:S01]  /*5b20*/  MOV R0, 0x10 ;  /* 0x0000001000007802 */ /* 0x000fe20000000f00 */
[----:B------:R-:W-:Y:S01]  /*5b30*/  IMAD.MOV.U32 R6, RZ, RZ, R24 ;  /* 0x000000ffff067224 */ /* 0x000fe200078e0018 */
[----:B------:R-:W-:Y:S01]  /*5b40*/  MOV R7, R25 ;  /* 0x0000001900077202 */ /* 0x000fe20000000f00 */
[----:B------:R2:W-:Y:S02]  /*5b50*/  STL.64 [R1], R2 ;  /* 0x0000000201007387 */ /* 0x0005e40000100a00 */
[----:B------:R3:W4:Y:S01]  /*5b60*/  LDC.64 R8, c[0x4][R0] ;  /* 0x0100000000087b82 */ /* 0x0007220000000a00 */
[----:B-1----:R-:W-:Y:S01]  /*5b70*/  MOV R4, UR4 ;  /* 0x0000000400047c02 */ /* 0x002fe20008000f00 */
[----:B------:R-:W-:Y:S01]  /*5b80*/  IMAD.U32 R5, RZ, RZ, UR5 ;  /* 0x00000005ff057e24 */ /* 0x000fe2000f8e00ff */
[----:B0-----:R-:W-:-:S04]  /*5b90*/  ISETP.GE.AND P0, PT, R16, 0x1, PT ;  /* 0x000000011000780c */ /* 0x001fc80003f06270 */
[----:B--23--:R-:W-:-:S09]  /*5ba0*/  P2R R0, PR, RZ, 0x1 ;  /* 0x00000001ff007803 */ /* 0x00cfd20000000000 */
[----:B------:R-:W-:-:S07]  /*5bb0*/  LEPC R20, `(.L_x_122) ;  /* 0x000000001014794e */ /* 0x000fce0000000000 */
[----:B----4-:R-:W-:Y:S05]  /*5bc0*/  CALL.ABS.NOINC R8 ;  /* 0x0000000008007343 */ /* 0x010fea0003c00000 */
.L_x_122:
[----:B------:R-:W-:-:S13]  /*5bd0*/  ISETP.GE.AND P6, PT, R16, 0x1, PT ;  /* 0x000000011000780c */ /* 0x000fda0003fc6270 */
[----:B------:R-:W-:Y:S05]  /*5be0*/  @!P6 EXIT ;  /* 0x000000000000e94d */ /* 0x000fea0003800000 */
[----:B------:R-:W0:Y:S01]  /*5bf0*/  LDC R0, c[0x0][0x398] ;  /* 0x0000e600ff007b82 */ /* 0x000e220000000800 */
[----:B------:R-:W-:Y:S01]  /*5c00*/  IMAD.MOV.U32 R2, RZ, RZ, RZ ;  /* 0x000000ffff027224 */ /* 0x000fe200078e00ff */
[C---:B0-----:R-:W-:Y:S02]  /*5c10*/  ISETP.GE.U32.AND P0, PT, R0.reuse, 0x10, PT ;  /* 0x000000100000780c */ /* 0x041fe40003f06070 */
[----:B------:R-:W-:-:S11]  /*5c20*/  LOP3.LUT R22, R0, 0xf, RZ, 0xc0, !PT ;  /* 0x0000000f00167812 */ /* 0x000fd600078ec0ff */
[----:B------:R-:W-:Y:S05]  /*5c30*/  @!P0 BRA `(.L_x_123) ;  /* 0x0000000c00b88947 */ /* 0x000fea0003800000 */
[----:B------:R-:W0:Y:S01]  /*5c40*/  LDCU.64 UR4, c[0x0][0x388] ;  /* 0x00007100ff0477ac */ /* 0x000e220008000a00 */
[----:B------:R-:W-:Y:S01]  /*5c50*/  BSSY.RECONVERGENT B6, `(.L_x_123) ;  /* 0x00000ec000067945 */ /* 0x000fe20003800200 */
[----:B------:R-:W-:Y:S01]  /*5c60*/  LOP3.LUT R2, R0, 0x7ffffff0, RZ, 0xc0, !PT ;  /* 0x7ffffff000027812 */ /* 0x000fe200078ec0ff */
[----:B------:R-:W-:Y:S01]  /*5c70*/  IMAD.MOV.U32 R18, RZ, RZ, RZ ;  /* 0x000000ffff127224 */ /* 0x000fe200078e00ff */
[----:B0-----:R-:W-:-:S04]  /*5c80*/  UIADD3 UR4, UP0, UPT, UR4, 0xc0, URZ ;  /* 0x000000c004047890 */ /* 0x001fc8000ff1e0ff */
[----:B------:R-:W-:Y:S02]  /*5c90*/  UIADD3.X UR5, UPT, UPT, URZ, UR5, URZ, UP0, !UPT ;  /* 0x00000005ff057290 */ /* 0x000fe400087fe4ff */
[----:B------:R-:W-:-:S04]  /*5ca0*/  MOV R16, UR4 ;  /* 0x0000000400107c02 */ /* 0x000fc80008000f00 */
[----:B------:R-:W-:-:S07]  /*5cb0*/  IMAD.U32 R17, RZ, RZ, UR5 ;  /* 0x00000005ff117e24 */ /* 0x000fce000f8e00ff */
.L_x_140:
[----:B------:R-:W2:Y:S04]  /*5cc0*/  LDG.E.64 R8, desc[UR36][R16.64+-0xc0] ;  /* 0xffff402410087981 */ /* 0x000ea8000c1e1b00 */
[----:B------:R-:W3:Y:S01]  /*5cd0*/  LDG.E.64 R10, desc[UR36][R16.64+-0xb8] ;  /* 0xffff4824100a7981 */ /* 0x000ee2000c1e1b00 */
[----:B------:R-:W-:Y:S01]  /*5ce0*/  MOV R19, 0x10 ;  /* 0x0000001000137802 */ /* 0x000fe20000000f00 */
[----:B------:R-:W0:Y:S01]  /*5cf0*/  LDCU.64 UR4, c[0x4][0x20] ;  /* 0x01000400ff0477ac */ /* 0x000e220008000a00 */
[----:B------:R-:W-:Y:S01]  /*5d00*/  IMAD.MOV.U32 R6, RZ, RZ, R24 ;  /* 0x000000ffff067224 */ /* 0x000fe200078e0018 */
[----:B------:R1:W-:Y:S01]  /*5d10*/  STL [R1], R18 ;  /* 0x0000001201007387 */ /* 0x0003e20000100800 */
[----:B------:R1:W4:Y:S01]  /*5d20*/  LDC.64 R12, c[0x4][R19] ;  /* 0x01000000130c7b82 */ /* 0x0003220000000a00 */
[----:B------:R-:W-:-:S02]  /*5d30*/  IMAD.MOV.U32 R7, RZ, RZ, R25 ;  /* 0x000000ffff077224 */ /* 0x000fc400078e0019 */
[----:B0-----:R-:W-:Y:S01]  /*5d40*/  IMAD.U32 R4, RZ, RZ, UR4 ;  /* 0x00000004ff047e24 */ /* 0x001fe2000f8e00ff */
[----:B------:R-:W-:Y:S01]  /*5d50*/  MOV R5, UR5 ;  /* 0x0000000500057c02 */ /* 0x000fe20008000f00 */
[----:B--2---:R1:W-:Y:S04]  /*5d60*/  STL.64 [R1+0x8], R8 ;  /* 0x0000080801007387 */ /* 0x0043e80000100a00 */
[----:B---34-:R1:W-:Y:S02]  /*5d70*/  STL.64 [R1+0x10], R10 ;  /* 0x0000100a01007387 */ /* 0x0183e40000100a00 */
[----:B------:R-:W-:-:S07]  /*5d80*/  LEPC R20, `(.L_x_124) ;  /* 0x000000001014794e */ /* 0x000fce0000000000 */
[----:B-1----:R-:W-:Y:S05]  /*5d90*/  CALL.ABS.NOINC R12 ;  /* 0x000000000c007343 */ /* 0x002fea0003c00000 */
.L_x_124:
[----:B------:R-:W2:Y:S04]  /*5da0*/  LDG.E.64 R8, desc[UR36][R16.64+-0xa8] ;  /* 0xffff582410087981 */ /* 0x000ea8000c1e1b00 */
[----:B------:R-:W3:Y:S01]  /*5db0*/  LDG.E.64 R10, desc[UR36][R16.64+-0xa0] ;  /* 0xffff6024100a7981 */ /* 0x000ee2000c1e1b00 */
[----:B------:R-:W-:Y:S01]  /*5dc0*/  IADD3 R0, PT, PT, R18, 0x1, RZ ;  /* 0x0000000112007810 */ /* 0x000fe20007ffe0ff */
[----:B------:R0:W1:Y:S01]  /*5dd0*/  LDC.64 R12, c[0x4][R19] ;  /* 0x01000000130c7b82 */ /* 0x0000620000000a00 */
[----:B------:R-:W4:Y:S01]  /*5de0*/  LDCU.64 UR4, c[0x4][0x20] ;  /* 0x01000400ff0477ac */ /* 0x000f220008000a00 */
[----:B------:R-:W-:Y:S01]  /*5df0*/  MOV R6, R24 ;  /* 0x0000001800067202 */ /* 0x000fe20000000f00 */
[----:B------:R-:W-:Y:S01]  /*5e00*/  IMAD.MOV.U32 R7, RZ, RZ, R25 ;  /* 0x000000ffff077224 */ /* 0x000fe200078e0019 */
[----:B------:R0:W-:Y:S01]  /*5e10*/  STL [R1], R0 ;  /* 0x0000000001007387 */ /* 0x0001e20000100800 */
[----:B----4-:R-:W-:-:S02]  /*5e20*/  IMAD.U32 R4, RZ, RZ, UR4 ;  /* 0x00000004ff047e24 */ /* 0x010fc4000f8e00ff */
[----:B------:R-:W-:Y:S01]  /*5e30*/  IMAD.U32 R5, RZ, RZ, UR5 ;  /* 0x00000005ff057e24 */ /* 0x000fe2000f8e00ff */
[----:B--2---:R0:W-:Y:S04]  /*5e40*/  STL.64 [R1+0x8], R8 ;  /* 0x0000080801007387 */ /* 0x0041e80000100a00 */
[----:B-1-3--:R0:W-:Y:S02]  /*5e50*/  STL.64 [R1+0x10], R10 ;  /* 0x0000100a01007387 */ /* 0x00a1e40000100a00 */
[----:B------:R-:W-:-:S07]  /*5e60*/  LEPC R20, `(.L_x_125) ;  /* 0x000000001014794e */ /* 0x000fce0000000000 */
[----:B0-----:R-:W-:Y:S05]  /*5e70*/  CALL.ABS.NOINC R12 ;  /* 0x000000000c007343 */ /* 0x001fea0003c00000 */
.L_x_125:
[----:B------:R-:W2:Y:S04]  /*5e80*/  LDG.E.64 R8, desc[UR36][R16.64+-0x90] ;  /* 0xffff702410087981 */ /* 0x000ea8000c1e1b00 */
[----:B------:R-:W3:Y:S01]  /*5e90*/  LDG.E.64 R10, desc[UR36][R16.64+-0x88] ;  /* 0xffff7824100a7981 */ /* 0x000ee2000c1e1b00 */
[----:B------:R-:W-:Y:S01]  /*5ea0*/  VIADD R0, R18, 0x2 ;  /* 0x0000000212007836 */ /* 0x000fe20000000000 */
[----:B------:R0:W1:Y:S01]  /*5eb0*/  LDC.64 R12, c[0x4][R19] ;  /* 0x01000000130c7b82 */ /* 0x0000620000000a00 */
[----:B------:R-:W4:Y:S01]  /*5ec0*/  LDCU.64 UR4, c[0x4][0x20] ;  /* 0x01000400ff0477ac */ /* 0x000f220008000a00 */
[----:B------:R-:W-:Y:S01]  /*5ed0*/  IMAD.MOV.U32 R6, RZ, RZ, R24 ;  /* 0x000000ffff067224 */ /* 0x000fe200078e0018 */
[----:B------:R-:W-:Y:S01]  /*5ee0*/  MOV R7, R25 ;  /* 0x0000001900077202 */ /* 0x000fe20000000f00 */
[----:B------:R0:W-:Y:S01]  /*5ef0*/  STL [R1], R0 ;  /* 0x0000000001007387 */ /* 0x0001e20000100800 */
[----:B----4-:R-:W-:Y:S01]  /*5f00*/  MOV R4, UR4 ;  /* 0x0000000400047c02 */ /* 0x010fe20008000f00 */
[----:B------:R-:W-:-:S02]  /*5f10*/  IMAD.U32 R5, RZ, RZ, UR5 ;  /* 0x00000005ff057e24 */ /* 0x000fc4000f8e00ff */
[----:B--2---:R0:W-:Y:S04]  /*5f20*/  STL.64 [R1+0x8], R8 ;  /* 0x0000080801007387 */ /* 0x0041e80000100a00 */
[----:B-1-3--:R0:W-:Y:S02]  /*5f30*/  STL.64 [R1+0x10], R10 ;  /* 0x0000100a01007387 */ /* 0x00a1e40000100a00 */
[----:B------:R-:W-:-:S07]  /*5f40*/  LEPC R20, `(.L_x_126) ;  /* 0x000000001014794e */ /* 0x000fce0000000000 */
[----:B0-----:R-:W-:Y:S05]  /*5f50*/  CALL.ABS.NOINC R12 ;  /* 0x000000000c007343 */ /* 0x001fea0003c00000 */
.L_x_126:
[----:B------:R-:W2:Y:S04]  /*5f60*/  LDG.E.64 R8, desc[UR36][R16.64+-0x78] ;  /* 0xffff882410087981 */ /* 0x000ea8000c1e1b00 */
[----:B------:R-:W3:Y:S01]  /*5f70*/  LDG.E.64 R10, desc[UR36][R16.64+-0x70] ;  /* 0xffff9024100a7981 */ /* 0x000ee2000c1e1b00 */
[----:B------:R-:W-:Y:S01]  /*5f80*/  VIADD R0, R18, 0x3 ;  /* 0x0000000312007836 */ /* 0x000fe20000000000 */
[----:B------:R0:W1:Y:S01]  /*5f90*/  LDC.64 R12, c[0x4][R19] ;  /* 0x01000000130c7b82 */ /* 0x0000620000000a00 */
[----:B------:R-:W4:Y:S01]  /*5fa0*/  LDCU.64 UR4, c[0x4][0x20] ;  /* 0x01000400ff0477ac */ /* 0x000f220008000a00 */
[----:B------:R-:W-:Y:S02]  /*5fb0*/  IMAD.MOV.U32 R6, RZ, RZ, R24 ;  /* 0x000000ffff067224 */ /* 0x000fe400078e0018 */
[----:B------:R0:W-:Y:S01]  /*5fc0*/  STL [R1], R0 ;  /* 0x0000000001007387 */ /* 0x0001e20000100800 */
[----:B------:R-:W-:-:S02]  /*5fd0*/  IMAD.MOV.U32 R7, RZ, RZ, R25 ;  /* 0x000000ffff077224 */ /* 0x000fc400078e0019 */
[----:B----4-:R-:W-:Y:S01]  /*5fe0*/  IMAD.U32 R4, RZ, RZ, UR4 ;  /* 0x00000004ff047e24 */ /* 0x010fe2000f8e00ff */
[----:B------:R-:W-:Y:S01]  /*5ff0*/  MOV R5, UR5 ;  /* 0x0000000500057c02 */ /* 0x000fe20008000f00 */
[----:B--2---:R0:W-:Y:S04]  /*6000*/  STL.64 [R1+0x8], R8 ;  /* 0x0000080801007387 */ /* 0x0041e80000100a00 */
[----:B-1-3--:R0:W-:Y:S02]  /*6010*/  STL.64 [R1+0x10], R10 ;  /* 0x0000100a01007387 */ /* 0x00a1e40000100a00 */
[----:B------:R-:W-:-:S07]  /*6020*/  LEPC R20, `(.L_x_127) ;  /* 0x000000001014794e */ /* 0x000fce0000000000 */
[----:B0-----:R-:W-:Y:S05]  /*6030*/  CALL.ABS.NOINC R12 ;  /* 0x000000000c007343 */ /* 0x001fea0003c00000 */
.L_x_127:
        /* <DEDUP_REMOVED lines=14> */
.L_x_128:
        /* <DEDUP_REMOVED lines=14> */
.L_x_129:
        /* <DEDUP_REMOVED lines=14> */
.L_x_130:
        /* <DEDUP_REMOVED lines=14> */
.L_x_131:
        /* <DEDUP_REMOVED lines=14> */
.L_x_132:
        /* <DEDUP_REMOVED lines=14> */
.L_x_133:
        /* <DEDUP_REMOVED lines=14> */
.L_x_134:
        /* <DEDUP_REMOVED lines=14> */
.L_x_135:
        /* <DEDUP_REMOVED lines=14> */
.L_x_136:
        /* <DEDUP_REMOVED lines=14> */
.L_x_137:
        /* <DEDUP_REMOVED lines=14> */
.L_x_138:
        /* <DEDUP_REMOVED lines=14> */
.L_x_139:
[----:B------:R-:W-:Y:S02]  /*6ac0*/  IADD3 R18, PT, PT, R18, 0x10, RZ ;  /* 0x0000001012127810 */ /* 0x000fe40007ffe0ff */
[----:B------:R-:W-:Y:S02]  /*6ad0*/  IADD3 R16, P1, PT, R16, 0x180, RZ ;  /* 0x0000018010107810 */ /* 0x000fe40007f3e0ff */
[----:B------:R-:W-:-:S03]  /*6ae0*/  ISETP.NE.AND P0, PT, R18, R2, PT ;  /* 0x000000021200720c */ /* 0x000fc60003f05270 */
[----:B------:R-:W-:-:S10]  /*6af0*/  IMAD.X R17, RZ, RZ, R17, P1 ;  /* 0x000000ffff117224 */ /* 0x000fd400008e0611 */
[----:B------:R-:W-:Y:S05]  /*6b00*/  @P0 BRA `(.L_x_140) ;  /* 0xfffffff0006c0947 */ /* 0x000fea000383ffff */
[----:B------:R-:W-:Y:S05]  /*6b10*/  BSYNC.RECONVERGENT B6 ;  /* 0x0000000000067941 */ /* 0x000fea0003800200 */
.L_x_123:
[----:B------:R-:W-:-:S13]  /*6b20*/  ISETP.NE.AND P0, PT, R22, RZ, PT ;  /* 0x000000ff1600720c */ /* 0x000fda0003f05270 */
[----:B------:R-:W-:Y:S05]  /*6b30*/  @!P0 EXIT ;  /* 0x000000000000894d */ /* 0x000fea0003800000 */
[----:B------:R-:W-:-:S13]  /*6b40*/  ISETP.GE.U32.AND P0, PT, R22, 0x8, PT ;  /* 0x000000081600780c */ /* 0x000fda0003f06070 */
[----:B------:R-:W-:Y:S05]  /*6b50*/  @!P0 BRA `(.L_x_141) ;  /* 0x0000000400cc8947 */ /* 0x000fea0003800000 */
[----:B------:R-:W0:Y:S01]  /*6b60*/  LDC.64 R16, c[0x0][0x388] ;  /* 0x0000e200ff107b82 */ /* 0x000e220000000a00 */
[----:B------:R-:W-:Y:S01]  /*6b70*/  MOV R18, 0x10 ;  /* 0x0000001000127802 */ /* 0x000fe20000000f00 */
[----:B------:R-:W1:Y:S01]  /*6b80*/  LDCU.64 UR4, c[0x4][0x20] ;  /* 0x01000400ff0477ac */ /* 0x000e620008000a00 */
[----:B0-----:R-:W-:-:S05]  /*6b90*/  IMAD.WIDE.U32 R16, R2, 0x18, R16 ;  /* 0x0000001802107825 */ /* 0x001fca00078e0010 */
[----:B------:R-:W2:Y:S04]  /*6ba0*/  LDG.E.64 R8, desc[UR36][R16.64] ;  /* 0x0000002410087981 */ /* 0x000ea8000c1e1b00 */
[----:B------:R-:W3:Y:S01]  /*6bb0*/  LDG.E.64 R10, desc[UR36][R16.64+0x8] ;  /* 0x00000824100a7981 */ /* 0x000ee2000c1e1b00 */
[----:B------:R0:W4:Y:S01]  /*6bc0*/  LDC.64 R12, c[0x4][R18] ;  /* 0x01000000120c7b82 */ /* 0x0001220000000a00 */
[----:B-1----:R-:W-:Y:S01]  /*6bd0*/  IMAD.U32 R4, RZ, RZ, UR4 ;  /* 0x00000004ff047e24 */ /* 0x002fe2000f8e00ff */
[----:B------:R-:W-:Y:S01]  /*6be0*/  MOV R5, UR5 ;  /* 0x0000000500057c02 */ /* 0x000fe20008000f00 */
[----:B------:R0:W-:Y:S01]  /*6bf0*/  STL [R1], R2 ;  /* 0x0000000201007387 */ /* 0x0001e20000100800 */
[----:B------:R-:W-:Y:S02]  /*6c00*/  IMAD.MOV.U32 R6, RZ, RZ, R24 ;  /* 0x000000ffff067224 */ /* 0x000fe400078e0018 */
[----:B------:R-:W-:Y:S01]  /*6c10*/  IMAD.MOV.U32 R7, RZ, RZ, R25 ;  /* 0x000000ffff077224 */ /* 0x000fe200078e0019 */
[----:B--2---:R0:W-:Y:S04]  /*6c20*/  STL.64 [R1+0x8], R8 ;  /* 0x0000080801007387 */ /* 0x0041e80000100a00 */
[----:B---34-:R0:W-:Y:S02]  /*6c30*/  STL.64 [R1+0x10], R10 ;  /* 0x0000100a01007387 */ /* 0x0181e40000100a00 */
[----:B------:R-:W-:-:S07]  /*6c40*/  LEPC R20, `(.L_x_142) ;  /* 0x000000001014794e */ /* 0x000fce0000000000 */
[----:B0-----:R-:W-:Y:S05]  /*6c50*/  CALL.ABS.NOINC R12 ;  /* 0x000000000c007343 */ /* 0x001fea0003c00000 */
.L_x_142:
        /* <DEDUP_REMOVED lines=14> */
.L_x_143:
        /* <DEDUP_REMOVED lines=14> */
.L_x_144:
        /* <DEDUP_REMOVED lines=14> */
.L_x_145:
        /* <DEDUP_REMOVED lines=14> */
.L_x_146:
        /* <DEDUP_REMOVED lines=14> */
.L_x_147:
        /* <DEDUP_REMOVED lines=14> */
.L_x_148:
[----:B------:R-:W2:Y:S04]  /*71a0*/  LDG.E.64 R8, desc[UR36][R16.64+0xa8] ;  /* 0x0000a82410087981 */ /* 0x000ea8000c1e1b00 */
[----:B------:R-:W3:Y:S01]  /*71b0*/  LDG.E.64 R10, desc[UR36][R16.64+0xb0] ;  /* 0x0000b024100a7981 */ /* 0x000ee2000c1e1b00 */
[----:B------:R-:W-:Y:S01]  /*71c0*/  IADD3 R0, PT, PT, R2, 0x7, RZ ;  /* 0x0000000702007810 */ /* 0x000fe20007ffe0ff */
[----:B------:R-:W0:Y:S01]  /*71d0*/  LDC.64 R18, c[0x4][R18] ;  /* 0x0100000012127b82 */ /* 0x000e220000000a00 */
[----:B------:R-:W1:Y:S01]  /*71e0*/  LDCU.64 UR4, c[0x4][0x20] ;  /* 0x01000400ff0477ac */ /* 0x000e620008000a00 */
[----:B------:R-:W-:Y:S01]  /*71f0*/  MOV R6, R24 ;  /* 0x0000001800067202 */ /* 0x000fe20000000f00 */
[----:B------:R-:W-:Y:S01]  /*7200*/  IMAD.MOV.U32 R7, RZ, RZ, R25 ;  /* 0x000000ffff077224 */ /* 0x000fe200078e0019 */
[----:B------:R4:W-:Y:S01]  /*7210*/  STL [R1], R0 ;  /* 0x0000000001007387 */ /* 0x0009e20000100800 */
[----:B-1----:R-:W-:-:S02]  /*7220*/  IMAD.U32 R4, RZ, RZ, UR4 ;  /* 0x00000004ff047e24 */ /* 0x002fc4000f8e00ff */
[----:B------:R-:W-:Y:S01]  /*7230*/  IMAD.U32 R5, RZ, RZ, UR5 ;  /* 0x00000005ff057e24 */ /* 0x000fe2000f8e00ff */
[----:B--2---:R4:W-:Y:S04]  /*7240*/  STL.64 [R1+0x8], R8 ;  /* 0x0000080801007387 */ /* 0x0049e80000100a00 */
[----:B0--3--:R4:W-:Y:S02]  /*7250*/  STL.64 [R1+0x10], R10 ;  /* 0x0000100a01007387 */ /* 0x0099e40000100a00 */
[----:B------:R-:W-:-:S07]  /*7260*/  LEPC R20, `(.L_x_149) ;  /* 0x000000001014794e */ /* 0x000fce0000000000 */
[----:B----4-:R-:W-:Y:S05]  /*7270*/  CALL.ABS.NOINC R18 ;  /* 0x0000000012007343 */ /* 0x010fea0003c00000 */
.L_x_149:
[----:B------:R-:W-:-:S07]  /*7280*/  VIADD R2, R2, 0x8 ;  /* 0x0000000802027836 */ /* 0x000fce0000000000 */
.L_x_141:
[----:B------:R-:W-:-:S13]  /*7290*/  ISETP.NE.AND P0, PT, RZ, UR46, PT ;  /* 0x0000002eff007c0c */ /* 0x000fda000bf05270 */
[----:B------:R-:W-:Y:S05]  /*72a0*/  @!P0 EXIT ;  /* 0x000000000000894d */ /* 0x000fea0003800000 */
[----:B------:R-:W-:-:S09]  /*72b0*/  UISETP.GE.U32.AND UP0, UPT, UR46, 0x4, UPT ;  /* 0x000000042e00788c */ /* 0x000fd2000bf06070 */
[----:B------:R-:W-:Y:S05]  /*72c0*/  BRA.U !UP0, `(.L_x_150) ;  /* 0x0000000108ec7547 */ /* 0x000fea000b800000 */
[----:B------:R-:W0:Y:S01]  /*72d0*/  LDC.64 R16, c[0x0][0x388] ;  /* 0x0000e200ff107b82 */ /* 0x000e220000000a00 */
[----:B------:R-:W-:Y:S01]  /*72e0*/  MOV R18, 0x10 ;  /* 0x0000001000127802 */ /* 0x000fe20000000f00 */
[----:B------:R-:W1:Y:S01]  /*72f0*/  LDCU.64 UR4, c[0x4][0x20] ;  /* 0x01000400ff0477ac */ /* 0x000e620008000a00 */
[----:B0-----:R-:W-:-:S05]  /*7300*/  IMAD.WIDE.U32 R16, R2, 0x18, R16 ;  /* 0x0000001802107825 */ /* 0x001fca00078e0010 */
[----:B------:R-:W2:Y:S04]  /*7310*/  LDG.E.64 R8, desc[UR36][R16.64] ;  /* 0x0000002410087981 */ /* 0x000ea8000c1e1b00 */
[----:B------:R-:W3:Y:S01]  /*7320*/  LDG.E.64 R10, desc[UR36][R16.64+0x8] ;  /* 0x00000824100a7981 */ /* 0x000ee2000c1e1b00 */
[----:B------:R0:W4:Y:S01]  /*7330*/  LDC.64 R12, c[0x4][R18] ;  /* 0x01000000120c7b82 */ /* 0x0001220000000a00 */
[----:B-1----:R-:W-:Y:S01]  /*7340*/  MOV R4, UR4 ;  /* 0x0000000400047c02 */ /* 0x002fe20008000f00 */
[----:B------:R-:W-:Y:S01]  /*7350*/  IMAD.U32 R5, RZ, RZ, UR5 ;  /* 0x00000005ff057e24 */ /* 0x000fe2000f8e00ff */
[----:B------:R0:W-:Y:S01]  /*7360*/  STL [R1], R2 ;  /* 0x0000000201007387 */ /* 0x0001e20000100800 */
[----:B------:R-:W-:Y:S01]  /*7370*/  IMAD.MOV.U32 R6, RZ, RZ, R24 ;  /* 0x000000ffff067224 */ /* 0x000fe200078e0018 */
[----:B------:R-:W-:-:S02]  /*7380*/  MOV R7, R25 ;  /* 0x0000001900077202 */ /* 0x000fc40000000f00 */
[----:B--2---:R0:W-:Y:S04]  /*7390*/  STL.64 [R1+0x8], R8 ;  /* 0x0000080801007387 */ /* 0x0041e80000100a00 */
[----:B---34-:R0:W-:Y:S02]  /*73a0*/  STL.64 [R1+0x10], R10 ;  /* 0x0000100a01007387 */ /* 0x0181e40000100a00 */
[----:B------:R-:W-:-:S07]  /*73b0*/  LEPC R20, `(.L_x_151) ;  /* 0x000000001014794e */ /* 0x000fce0000000000 */
[----:B0-----:R-:W-:Y:S05]  /*73c0*/  CALL.ABS.NOINC R12 ;  /* 0x000000000c007343 */ /* 0x001fea0003c00000 */
.L_x_151:
        /* <DEDUP_REMOVED lines=14> */
.L_x_152:
        /* <DEDUP_REMOVED lines=14> */
.L_x_153:
[----:B------:R-:W2:Y:S04]  /*7590*/  LDG.E.64 R8, desc[UR36][R16.64+0x48] ;  /* 0x0000482410087981 */ /* 0x000ea8000c1e1b00 */
[----:B------:R-:W3:Y:S01]  /*75a0*/  LDG.E.64 R10, desc[UR36][R16.64+0x50] ;  /* 0x00005024100a7981 */ /* 0x000ee2000c1e1b00 */
[----:B------:R-:W-:Y:S01]  /*75b0*/  VIADD R0, R2, 0x3 ;  /* 0x0000000302007836 */ /* 0x000fe20000000000 */
[----:B------:R-:W0:Y:S01]  /*75c0*/  LDC.64 R18, c[0x4][R18] ;  /* 0x0100000012127b82 */ /* 0x000e220000000a00 */
[----:B------:R-:W1:Y:S01]  /*75d0*/  LDCU.64 UR4, c[0x4][0x20] ;  /* 0x01000400ff0477ac */ /* 0x000e620008000a00 */
[----:B------:R-:W-:Y:S01]  /*75e0*/  IMAD.MOV.U32 R6, RZ, RZ, R24 ;  /* 0x000000ffff067224 */ /* 0x000fe200078e0018 */
[----:B------:R-:W-:Y:S01]  /*75f0*/  MOV R7, R25 ;  /* 0x0000001900077202 */ /* 0x000fe20000000f00 */
[----:B------:R4:W-:Y:S01]  /*7600*/  STL [R1], R0 ;  /* 0x0000000001007387 */ /* 0x0009e20000100800 */
[----:B-1----:R-:W-:Y:S01]  /*7610*/  MOV R4, UR4 ;  /* 0x0000000400047c02 */ /* 0x002fe20008000f00 */
[----:B------:R-:W-:-:S02]  /*7620*/  IMAD.U32 R5, RZ, RZ, UR5 ;  /* 0x00000005ff057e24 */ /* 0x000fc4000f8e00ff */
[----:B--2---:R4:W-:Y:S04]  /*7630*/  STL.64 [R1+0x8], R8 ;  /* 0x0000080801007387 */ /* 0x0049e80000100a00 */
[----:B0--3--:R4:W-:Y:S02]  /*7640*/  STL.64 [R1+0x10], R10 ;  /* 0x0000100a01007387 */ /* 0x0099e40000100a00 */
[----:B------:R-:W-:-:S07]  /*7650*/  LEPC R20, `(.L_x_154) ;  /* 0x000000001014794e */ /* 0x000fce0000000000 */
[----:B----4-:R-:W-:Y:S05]  /*7660*/  CALL.ABS.NOINC R18 ;  /* 0x0000000012007343 */ /* 0x010fea0003c00000 */
.L_x_154:
[----:B------:R-:W-:-:S07]  /*7670*/  VIADD R2, R2, 0x4 ;  /* 0x0000000402027836 */ /* 0x000fce0000000000 */
.L_x_150:
[----:B------:R-:W-:-:S13]  /*7680*/  ISETP.NE.AND P0, PT, RZ, UR45, PT ;  /* 0x0000002dff007c0c */ /* 0x000fda000bf05270 */
[----:B------:R-:W-:Y:S05]  /*7690*/  @!P0 EXIT ;  /* 0x000000000000894d */ /* 0x000fea0003800000 */
[----:B------:R-:W0:Y:S01]  /*76a0*/  LDC.64 R4, c[0x0][0x388] ;  /* 0x0000e200ff047b82 */ /* 0x000e220000000a00 */
[----:B------:R-:W-:Y:S01]  /*76b0*/  UIADD3 UR4, UPT, UPT, -UR45, URZ, URZ ;  /* 0x000000ff2d047290 */ /* 0x000fe2000fffe1ff */
[----:B------:R-:W-:Y:S05]  /*76c0*/  BSSY.RECONVERGENT B6, `(.L_x_155) ;  /* 0x000001b000067945 */ /* 0x000fea0003800200 */
[----:B------:R-:W-:Y:S01]  /*76d0*/  MOV R16, UR4 ;  /* 0x0000000400107c02 */ /* 0x000fe20008000f00 */
[----:B0-----:R-:W-:-:S03]  /*76e0*/  IMAD.WIDE.U32 R4, R2, 0x18, R4 ;  /* 0x0000001802047825 */ /* 0x001fc600078e0004 */
[----:B------:R-:W-:-:S05]  /*76f0*/  IADD3 R18, P0, PT, R4, 0x8, RZ ;  /* 0x0000000804127810 */ /* 0x000fca0007f1e0ff */
[----:B------:R-:W-:-:S08]  /*7700*/  IMAD.X R19, RZ, RZ, R5, P0 ;  /* 0x000000ffff137224 */ /* 0x000fd000000e0605 */
.L_x_157:
[----:B------:R-:W2:Y:S04]  /*7710*/  LDG.E.64 R8, desc[UR36][R18.64+-0x8] ;  /* 0xfffff82412087981 */ /* 0x000ea8000c1e1b00 */
[----:B------:R-:W3:Y:S01]  /*7720*/  LDG.E.64 R10, desc[UR36][R18.64] ;  /* 0x00000024120a7981 */ /* 0x000ee2000c1e1b00 */
[----:B------:R-:W-:Y:S01]  /*7730*/  MOV R0, 0x10 ;  /* 0x0000001000007802 */ /* 0x000fe20000000f00 */
[----:B------:R-:W0:Y:S01]  /*7740*/  LDCU.64 UR4, c[0x4][0x20] ;  /* 0x01000400ff0477ac */ /* 0x000e220008000a00 */
[----:B------:R-:W-:Y:S01]  /*7750*/  VIADD R16, R16, 0x1 ;  /* 0x0000000110107836 */ /* 0x000fe20000000000 */
[----:B------:R1:W-:Y:S01]  /*7760*/  STL [R1], R2 ;  /* 0x0000000201007387 */ /* 0x0003e20000100800 */
[----:B------:R1:W4:Y:S01]  /*7770*/  LDC.64 R12, c[0x4][R0] ;  /* 0x01000000000c7b82 */ /* 0x0003220000000a00 */
[----:B------:R-:W-:-:S02]  /*7780*/  IMAD.MOV.U32 R6, RZ, RZ, R24 ;  /* 0x000000ffff067224 */ /* 0x000fc400078e0018 */
[----:B------:R-:W-:Y:S01]  /*7790*/  ISETP.NE.AND P0, PT, R16, RZ, PT ;  /* 0x000000ff1000720c */ /* 0x000fe20003f05270 */
[----:B------:R-:W-:-:S03]  /*77a0*/  IMAD.MOV.U32 R7, RZ, RZ, R25 ;  /* 0x000000ffff077224 */ /* 0x000fc600078e0019 */
[----:B------:R-:W-:Y:S01]  /*77b0*/  P2R R17, PR, RZ, 0x1 ;  /* 0x00000001ff117803 */ /* 0x000fe20000000000 */
[----:B0-----:R-:W-:Y:S01]  /*77c0*/  IMAD.U32 R4, RZ, RZ, UR4 ;  /* 0x00000004ff047e24 */ /* 0x001fe2000f8e00ff */
[----:B------:R-:W-:Y:S01]  /*77d0*/  MOV R5, UR5 ;  /* 0x0000000500057c02 */ /* 0x000fe20008000f00 */
[----:B--2---:R1:W-:Y:S04]  /*77e0*/  STL.64 [R1+0x8], R8 ;  /* 0x0000080801007387 */ /* 0x0043e80000100a00 */
[----:B---34-:R1:W-:Y:S02]  /*77f0*/  STL.64 [R1+0x10], R10 ;  /* 0x0000100a01007387 */ /* 0x0183e40000100a00 */
[----:B------:R-:W-:-:S07]  /*7800*/  LEPC R20, `(.L_x_156) ;  /* 0x000000001014794e */ /* 0x000fce0000000000 */
[----:B-1----:R-:W-:Y:S05]  /*7810*/  CALL.ABS.NOINC R12 ;  /* 0x000000000c007343 */ /* 0x002fea0003c00000 */
.L_x_156:
[----:B------:R-:W-:Y:S02]  /*7820*/  ISETP.NE.AND P6, PT, R17, RZ, PT ;  /* 0x000000ff1100720c */ /* 0x000fe40003fc5270 */
[----:B------:R-:W-:Y:S02]  /*7830*/  IADD3 R18, P0, PT, R18, 0x18, RZ ;  /* 0x0000001812127810 */ /* 0x000fe40007f1e0ff */
[----:B------:R-:W-:-:S03]  /*7840*/  IADD3 R2, PT, PT, R2, 0x1, RZ ;  /* 0x0000000102027810 */ /* 0x000fc60007ffe0ff */
[----:B------:R-:W-:-:S06]  /*7850*/  IMAD.X R19, RZ, RZ, R19, P0 ;  /* 0x000000ffff137224 */ /* 0x000fcc00000e0613 */
[----:B------:R-:W-:Y:S05]  /*7860*/  @P6 BRA `(.L_x_157) ;  /* 0xfffffffc00a86947 */ /* 0x000fea000383ffff */
[----:B------:R-:W-:Y:S05]  /*7870*/  BSYNC.RECONVERGENT B6 ;  /* 0x0000000000067941 */ /* 0x000fea0003800200 */
.L_x_155:
[----:B------:R-:W-:Y:S05]  /*7880*/  EXIT ;  /* 0x000000000000794d */ /* 0x000fea0003800000 */
        .weak           $__internal_0_$__cuda_sm20_div_rn_f64_full
        .type           $__internal_0_$__cuda_sm20_div_rn_f64_full,@function
        .size           $__internal_0_$__cuda_sm20_div_rn_f64_full,($__internal_1_$__cuda_sm20_dsqrt_rn_f64_mediumpath_v1 - $__internal_0_$__cuda_sm20_div_rn_f64_full)
$__internal_0_$__cuda_sm20_div_rn_f64_full:
[C---:B------:R-:W-:Y:S01]  /*7890*/  FSETP.GEU.AND P0, PT, |R7|.reuse, 1.469367938527859385e-39, PT ;  /* 0x001000000700780b */ /* 0x040fe20003f0e200 */
[----:B------:R-:W-:Y:S01]  /*78a0*/  BSSY.RECONVERGENT B1, `(.L_x_158) ;  /* 0x0000056000017945 */ /* 0x000fe20003800200 */
[----:B------:R-:W-:Y:S02]  /*78b0*/  LOP3.LUT R8, R7, 0x800fffff, RZ, 0xc0, !PT ;  /* 0x800fffff07087812 */ /* 0x000fe400078ec0ff */
[----:B------:R-:W-:Y:S02]  /*78c0*/  MOV R38, 0x1 ;  /* 0x0000000100267802 */ /* 0x000fe40000000f00 */
[----:B------:R-:W-:Y:S01]  /*78d0*/  LOP3.LUT R9, R8, 0x3ff00000, RZ, 0xfc, !PT ;  /* 0x3ff0000008097812 */ /* 0x000fe200078efcff */
[----:B------:R-:W-:Y:S01]  /*78e0*/  IMAD.MOV.U32 R8, RZ, RZ, R6 ;  /* 0x000000ffff087224 */ /* 0x000fe200078e0006 */
[C---:B------:R-:W-:Y:S02]  /*78f0*/  FSETP.GEU.AND P3, PT, |R11|.reuse, 1.469367938527859385e-39, PT ;  /* 0x001000000b00780b */ /* 0x040fe40003f6e200 */
[----:B------:R-:W-:-:S02]  /*7900*/  LOP3.LUT R3, R11, 0x7ff00000, RZ, 0xc0, !PT ;  /* 0x7ff000000b037812 */ /* 0x000fc400078ec0ff */
[----:B------:R-:W-:Y:S01]  /*7910*/  LOP3.LUT R36, R7, 0x7ff00000, RZ, 0xc0, !PT ;  /* 0x7ff0000007247812 */ /* 0x000fe200078ec0ff */
[----:B------:R-:W-:-:S03]  /*7920*/  @!P0 DMUL R8, R6, 8.98846567431157953865e+307 ;  /* 0x7fe0000006088828 */ /* 0x000fc60000000000 */
[----:B------:R-:W-:-:S03]  /*7930*/  ISETP.GE.U32.AND P2, PT, R3, R36, PT ;  /* 0x000000240300720c */ /* 0x000fc60003f46070 */
[----:B------:R-:W0:Y:S02]  /*7940*/  MUFU.RCP64H R39, R9 ;  /* 0x0000000900277308 */ /* 0x000e240000001800 */
[----:B------:R-:W-:Y:S02]  /*7950*/  @!P3 LOP3.LUT R34, R7, 0x7ff00000, RZ, 0xc0, !PT ;  /* 0x7ff000000722b812 */ /* 0x000fe400078ec0ff */
[----:B------:R-:W-:Y:S02]  /*7960*/  @!P3 MOV R42, RZ ;  /* 0x000000ff002ab202 */ /* 0x000fe40000000f00 */
[----:B------:R-:W-:Y:S01]  /*7970*/  @!P3 ISETP.GE.U32.AND P4, PT, R3, R34, PT ;  /* 0x000000220300b20c */ /* 0x000fe20003f86070 */
[----:B------:R-:W-:Y:S01]  /*7980*/  IMAD.MOV.U32 R34, RZ, RZ, 0x1ca00000 ;  /* 0x1ca00000ff227424 */ /* 0x000fe200078e00ff */
[----:B------:R-:W-:-:S04]  /*7990*/  @!P0 LOP3.LUT R36, R9, 0x7ff00000, RZ, 0xc0, !PT ;  /* 0x7ff0000009248812 */ /* 0x000fc800078ec0ff */
[----:B------:R-:W-:-:S04]  /*79a0*/  @!P3 SEL R35, R34, 0x63400000, !P4 ;  /* 0x634000002223b807 */ /* 0x000fc80006000000 */
[----:B------:R-:W-:Y:S01]  /*79b0*/  @!P3 LOP3.LUT R35, R35, 0x80000000, R11, 0xf8, !PT ;  /* 0x800000002323b812 */ /* 0x000fe200078ef80b */
[----:B0-----:R-:W-:-:S03]  /*79c0*/  DFMA R12, R38, -R8, 1 ;  /* 0x3ff00000260c742b */ /* 0x001fc60000000808 */
[----:B------:R-:W-:-:S05]  /*79d0*/  @!P3 LOP3.LUT R43, R35, 0x100000, RZ, 0xfc, !PT ;  /* 0x00100000232bb812 */ /* 0x000fca00078efcff */
[----:B------:R-:W-:-:S08]  /*79e0*/  DFMA R12, R12, R12, R12 ;  /* 0x0000000c0c0c722b */ /* 0x000fd0000000000c */
[----:B------:R-:W-:Y:S01]  /*79f0*/  DFMA R38, R38, R12, R38 ;  /* 0x0000000c2626722b */ /* 0x000fe20000000026 */
[----:B------:R-:W-:Y:S01]  /*7a00*/  SEL R13, R34, 0x63400000, !P2 ;  /* 0x63400000220d7807 */ /* 0x000fe20005000000 */
[----:B------:R-:W-:-:S03]  /*7a10*/  IMAD.MOV.U32 R12, RZ, RZ, R10 ;  /* 0x000000ffff0c7224 */ /* 0x000fc600078e000a */
[----:B------:R-:W-:-:S03]  /*7a20*/  LOP3.LUT R13, R13, 0x800fffff, R11, 0xf8, !PT ;  /* 0x800fffff0d0d7812 */ /* 0x000fc600078ef80b */
[----:B------:R-:W-:-:S03]  /*7a30*/  DFMA R40, R38, -R8, 1 ;  /* 0x3ff000002628742b */ /* 0x000fc60000000808 */
[----:B------:R-:W-:-:S05]  /*7a40*/  @!P3 DFMA R12, R12, 2, -R42 ;  /* 0x400000000c0cb82b */ /* 0x000fca000000082a */
[----:B------:R-:W-:-:S08]  /*7a50*/  DFMA R38, R38, R40, R38 ;  /* 0x000000282626722b */ /* 0x000fd00000000026 */
[----:B------:R-:W-:-:S08]  /*7a60*/  DMUL R40, R38, R12 ;  /* 0x0000000c26287228 */ /* 0x000fd00000000000 */
[----:B------:R-:W-:-:S08]  /*7a70*/  DFMA R42, R40, -R8, R12 ;  /* 0x80000008282a722b */ /* 0x000fd0000000000c */
[----:B------:R-:W-:Y:S01]  /*7a80*/  DFMA R38, R38, R42, R40 ;  /* 0x0000002a2626722b */ /* 0x000fe20000000028 */
[----:B------:R-:W-:Y:S01]  /*7a90*/  IMAD.MOV.U32 R40, RZ, RZ, R3 ;  /* 0x000000ffff287224 */ /* 0x000fe200078e0003 */
[----:B------:R-:W-:Y:S02]  /*7aa0*/  @!P3 LOP3.LUT R40, R13, 0x7ff00000, RZ, 0xc0, !PT ;  /* 0x7ff000000d28b812 */ /* 0x000fe400078ec0ff */
[----:B------:R-:W-:-:S03]  /*7ab0*/  IADD3 R41, PT, PT, R36, -0x1, RZ ;  /* 0xffffffff24297810 */ /* 0x000fc60007ffe0ff */
[----:B------:R-:W-:-:S05]  /*7ac0*/  VIADD R35, R40, 0xffffffff ;  /* 0xffffffff28237836 */ /* 0x000fca0000000000 */
[----:B------:R-:W-:-:S04]  /*7ad0*/  ISETP.GT.U32.AND P0, PT, R35, 0x7feffffe, PT ;  /* 0x7feffffe2300780c */ /* 0x000fc80003f04070 */
[----:B------:R-:W-:-:S13]  /*7ae0*/  ISETP.GT.U32.OR P0, PT, R41, 0x7feffffe, P0 ;  /* 0x7feffffe2900780c */ /* 0x000fda0000704470 */
[----:B------:R-:W-:Y:S05]  /*7af0*/  @P0 BRA `(.L_x_159) ;  /* 0x00000000006c0947 */ /* 0x000fea0003800000 */
[----:B------:R-:W-:-:S04]  /*7b00*/  LOP3.LUT R36, R7, 0x7ff00000, RZ, 0xc0, !PT ;  /* 0x7ff0000007247812 */ /* 0x000fc800078ec0ff */
[CC--:B------:R-:W-:Y:S02]  /*7b10*/  VIADDMNMX R10, R3.reuse, -R36.reuse, 0xb9600000, !PT ;  /* 0xb9600000030a7446 */ /* 0x0c0fe40007800924 */
[----:B------:R-:W-:Y:S02]  /*7b20*/  ISETP.GE.U32.AND P0, PT, R3, R36, PT ;  /* 0x000000240300720c */ /* 0x000fe40003f06070 */
[----:B------:R-:W-:Y:S02]  /*7b30*/  VIMNMX R3, PT, PT, R10, 0x46a00000, PT ;  /* 0x46a000000a037848 */ /* 0x000fe40003fe0100 */
[----:B------:R-:W-:Y:S02]  /*7b40*/  SEL R34, R34, 0x63400000, !P0 ;  /* 0x6340000022227807 */ /* 0x000fe40004000000 */
[----:B------:R-:W-:-:S03]  /*7b50*/  MOV R10, RZ ;  /* 0x000000ff000a7202 */ /* 0x000fc60000000f00 */
[----:B------:R-:W-:-:S04]  /*7b60*/  IMAD.IADD R3, R3, 0x1, -R34 ;  /* 0x0000000103037824 */ /* 0x000fc800078e0a22 */
[----:B------:R-:W-:-:S06]  /*7b70*/  VIADD R11, R3, 0x7fe00000 ;  /* 0x7fe00000030b7836 */ /* 0x000fcc0000000000 */
[----:B------:R-:W-:-:S10]  /*7b80*/  DMUL R34, R38, R10 ;  /* 0x0000000a26227228 */ /* 0x000fd40000000000 */
[----:B------:R-:W-:-:S13]  /*7b90*/  FSETP.GTU.AND P0, PT, |R35|, 1.469367938527859385e-39, PT ;  /* 0x001000002300780b */ /* 0x000fda0003f0c200 */
[----:B------:R-:W-:Y:S05]  /*7ba0*/  @P0 BRA `(.L_x_160) ;  /* 0x0000000000940947 */ /* 0x000fea0003800000 */
[----:B------:R-:W-:Y:S01]  /*7bb0*/  DFMA R8, R38, -R8, R12 ;  /* 0x800000082608722b */ /* 0x000fe2000000000c */
[----:B------:R-:W-:-:S09]  /*7bc0*/  IMAD.MOV.U32 R10, RZ, RZ, RZ ;  /* 0x000000ffff0a7224 */ /* 0x000fd200078e00ff */
[C---:B------:R-:W-:Y:S02]  /*7bd0*/  FSETP.NEU.AND P0, PT, R9.reuse, RZ, PT ;  /* 0x000000ff0900720b */ /* 0x040fe40003f0d000 */
[----:B------:R-:W-:-:S04]  /*7be0*/  LOP3.LUT R13, R9, 0x80000000, R7, 0x48, !PT ;  /* 0x80000000090d7812 */ /* 0x000fc800078e4807 */
[----:B------:R-:W-:-:S07]  /*7bf0*/  LOP3.LUT R11, R13, R11, RZ, 0xfc, !PT ;  /* 0x0000000b0d0b7212 */ /* 0x000fce00078efcff */
[----:B------:R-:W-:Y:S05]  /*7c00*/  @!P0 BRA `(.L_x_160) ;  /* 0x00000000007c8947 */ /* 0x000fea0003800000 */
[----:B------:R-:W-:Y:S01]  /*7c10*/  IMAD.MOV R7, RZ, RZ, -R3 ;  /* 0x000000ffff077224 */ /* 0x000fe200078e0a03 */
[----:B------:R-:W-:Y:S01]  /*7c20*/  MOV R6, RZ ;  /* 0x000000ff00067202 */ /* 0x000fe20000000f00 */
[----:B------:R-:W-:Y:S01]  /*7c30*/  DMUL.RP R10, R38, R10 ;  /* 0x0000000a260a7228 */ /* 0x000fe20000008000 */
[----:B------:R-:W-:-:S04]  /*7c40*/  IADD3 R3, PT, PT, -R3, -0x43300000, RZ ;  /* 0xbcd0000003037810 */ /* 0x000fc80007ffe1ff */
[----:B------:R-:W-:-:S05]  /*7c50*/  DFMA R6, R34, -R6, R38 ;  /* 0x800000062206722b */ /* 0x000fca0000000026 */
[----:B------:R-:W-:-:S05]  /*7c60*/  LOP3.LUT R13, R11, R13, RZ, 0x3c, !PT ;  /* 0x0000000d0b0d7212 */ /* 0x000fca00078e3cff */
[----:B------:R-:W-:-:S04]  /*7c70*/  FSETP.NEU.AND P0, PT, |R7|, R3, PT ;  /* 0x000000030700720b */ /* 0x000fc80003f0d200 */
[----:B------:R-:W-:Y:S02]  /*7c80*/  FSEL R34, R10, R34, !P0 ;  /* 0x000000220a227208 */ /* 0x000fe40004000000 */
[----:B------:R-:W-:Y:S01]  /*7c90*/  FSEL R35, R13, R35, !P0 ;  /* 0x000000230d237208 */ /* 0x000fe20004000000 */
[----:B------:R-:W-:Y:S06]  /*7ca0*/  BRA `(.L_x_160) ;  /* 0x0000000000547947 */ /* 0x000fec0003800000 */
.L_x_159:
[----:B------:R-:W-:-:S14]  /*7cb0*/  DSETP.NAN.AND P0, PT, R10, R10, PT ;  /* 0x0000000a0a00722a */ /* 0x000fdc0003f08000 */
[----:B------:R-:W-:Y:S05]  /*7cc0*/  @P0 BRA `(.L_x_161) ;  /* 0x0000000000440947 */ /* 0x000fea0003800000 */
[----:B------:R-:W-:-:S14]  /*7cd0*/  DSETP.NAN.AND P0, PT, R6, R6, PT ;  /* 0x000000060600722a */ /* 0x000fdc0003f08000 */
[----:B------:R-:W-:Y:S05]  /*7ce0*/  @P0 BRA `(.L_x_162) ;  /* 0x0000000000300947 */ /* 0x000fea0003800000 */
[----:B------:R-:W-:Y:S01]  /*7cf0*/  ISETP.NE.AND P0, PT, R40, R36, PT ;  /* 0x000000242800720c */ /* 0x000fe20003f05270 */
[----:B------:R-:W-:Y:S02]  /*7d00*/  IMAD.MOV.U32 R34, RZ, RZ, 0x0 ;  /* 0x00000000ff227424 */ /* 0x000fe400078e00ff */
[----:B------:R-:W-:-:S10]  /*7d10*/  IMAD.MOV.U32 R35, RZ, RZ, -0x80000 ;  /* 0xfff80000ff237424 */ /* 0x000fd400078e00ff */
[----:B------:R-:W-:Y:S05]  /*7d20*/  @!P0 BRA `(.L_x_160) ;  /* 0x0000000000348947 */ /* 0x000fea0003800000 */
[----:B------:R-:W-:Y:S02]  /*7d30*/  ISETP.NE.AND P0, PT, R40, 0x7ff00000, PT ;  /* 0x7ff000002800780c */ /* 0x000fe40003f05270 */
[----:B------:R-:W-:Y:S02]  /*7d40*/  LOP3.LUT R35, R11, 0x80000000, R7, 0x48, !PT ;  /* 0x800000000b237812 */ /* 0x000fe400078e4807 */
[----:B------:R-:W-:-:S13]  /*7d50*/  ISETP.EQ.OR P0, PT, R36, RZ, !P0 ;  /* 0x000000ff2400720c */ /* 0x000fda0004702670 */
[----:B------:R-:W-:Y:S02]  /*7d60*/  @P0 LOP3.LUT R3, R35, 0x7ff00000, RZ, 0xfc, !PT ;  /* 0x7ff0000023030812 */ /* 0x000fe400078efcff */
[----:B------:R-:W-:Y:S01]  /*7d70*/  @!P0 MOV R34, RZ ;  /* 0x000000ff00228202 */ /* 0x000fe20000000f00 */
[----:B------:R-:W-:Y:S02]  /*7d80*/  @P0 IMAD.MOV.U32 R34, RZ, RZ, RZ ;  /* 0x000000ffff220224 */ /* 0x000fe400078e00ff */
[----:B------:R-:W-:Y:S01]  /*7d90*/  @P0 IMAD.MOV.U32 R35, RZ, RZ, R3 ;  /* 0x000000ffff230224 */ /* 0x000fe200078e0003 */
[----:B------:R-:W-:Y:S06]  /*7da0*/  BRA `(.L_x_160) ;  /* 0x0000000000147947 */ /* 0x000fec0003800000 */
.L_x_162:
[----:B------:R-:W-:Y:S02]  /*7db0*/  LOP3.LUT R35, R7, 0x80000, RZ, 0xfc, !PT ;  /* 0x0008000007237812 */ /* 0x000fe400078efcff */
[----:B------:R-:W-:Y:S01]  /*7dc0*/  MOV R34, R6 ;  /* 0x0000000600227202 */ /* 0x000fe20000000f00 */
[----:B------:R-:W-:Y:S06]  /*7dd0*/  BRA `(.L_x_160) ;  /* 0x0000000000087947 */ /* 0x000fec0003800000 */
.L_x_161:
[----:B------:R-:W-:Y:S01]  /*7de0*/  LOP3.LUT R35, R11, 0x80000, RZ, 0xfc, !PT ;  /* 0x000800000b237812 */ /* 0x000fe200078efcff */
[----:B------:R-:W-:-:S07]  /*7df0*/  IMAD.MOV.U32 R34, RZ, RZ, R10 ;  /* 0x000000ffff227224 */ /* 0x000fce00078e000a */
.L_x_160:
[----:B------:R-:W-:Y:S05]  /*7e00*/  BSYNC.RECONVERGENT B1 ;  /* 0x0000000000017941 */ /* 0x000fea0003800200 */
.L_x_158:
[----:B------:R-:W-:Y:S02]  /*7e10*/  HFMA2 R7, -RZ, RZ, 0, 0 ;  /* 0x00000000ff077431 */ /* 0x000fe400000001ff */
[----:B------:R-:W-:-:S04]  /*7e20*/  IMAD.MOV.U32 R6, RZ, RZ, R0 ;  /* 0x000000ffff067224 */ /* 0x000fc800078e0000 */
[----:B------:R-:W-:Y:S05]  /*7e30*/  RET.REL.NODEC R6 `(_Z6kmeansP6VectorS0_S0_iii) ;  /* 0xffffff8006707950 */ /* 0x000fea0003c3ffff */
        .weak           $__internal_1_$__cuda_sm20_dsqrt_rn_f64_mediumpath_v1
        .type           $__internal_1_$__cuda_sm20_dsqrt_rn_f64_mediumpath_v1,@function
        .size           $__internal_1_$__cuda_sm20_dsqrt_rn_f64_mediumpath_v1,($_Z6kmeansP6VectorS0_S0_iii$__internal_accurate_pow - $__internal_1_$__cuda_sm20_dsqrt_rn_f64_mediumpath_v1)
$__internal_1_$__cuda_sm20_dsqrt_rn_f64_mediumpath_v1:
[----:B------:R-:W-:Y:S01]  /*7e40*/  ISETP.GE.U32.AND P0, PT, R10, -0x3400000, PT ;  /* 0xfcc000000a00780c */ /* 0x000fe20003f06070 */
[----:B------:R-:W-:Y:S01]  /*7e50*/  BSSY.RECONVERGENT B3, `(.L_x_163) ;  /* 0x0000025000037945 */ /* 0x000fe20003800200 */
[----:B------:R-:W-:Y:S02]  /*7e60*/  IMAD.MOV.U32 R10, RZ, RZ, R22 ;  /* 0x000000ffff0a7224 */ /* 0x000fe400078e0016 */
[----:B------:R-:W-:-:S09]  /*7e70*/  IMAD.MOV.U32 R11, RZ, RZ, R23 ;  /* 0x000000ffff0b7224 */ /* 0x000fd200078e0017 */
[----:B------:R-:W-:Y:S05]  /*7e80*/  @!P0 BRA `(.L_x_164) ;  /* 0x0000000000208947 */ /* 0x000fea0003800000 */
[----:B------:R-:W-:-:S10]  /*7e90*/  DFMA.RM R10, R10, R16, R18 ;  /* 0x000000100a0a722b */ /* 0x000fd40000004012 */
[----:B------:R-:W-:-:S04]  /*7ea0*/  IADD3 R16, P0, PT, R10, 0x1, RZ ;  /* 0x000000010a107810 */ /* 0x000fc80007f1e0ff */
[----:B------:R-:W-:-:S06]  /*7eb0*/  IADD3.X R17, PT, PT, RZ, R11, RZ, P0, !PT ;  /* 0x0000000bff117210 */ /* 0x000fcc00007fe4ff */
[----:B------:R-:W-:-:S08]  /*7ec0*/  DFMA.RP R12, -R10, R16, R12 ;  /* 0x000000100a0c722b */ /* 0x000fd0000000810c */
[----:B------:R-:W-:-:S06]  /*7ed0*/  DSETP.GT.AND P0, PT, R12, RZ, PT ;  /* 0x000000ff0c00722a */ /* 0x000fcc0003f04000 */
[----:B------:R-:W-:Y:S02]  /*7ee0*/  FSEL R10, R16, R10, P0 ;  /* 0x0000000a100a7208 */ /* 0x000fe40000000000 */
[----:B------:R-:W-:Y:S01]  /*7ef0*/  FSEL R11, R17, R11, P0 ;  /* 0x0000000b110b7208 */ /* 0x000fe20000000000 */
[----:B------:R-:W-:Y:S06]  /*7f00*/  BRA `(.L_x_165) ;  /* 0x0000000000647947 */ /* 0x000fec0003800000 */
.L_x_164:
[----:B------:R-:W-:-:S14]  /*7f10*/  DSETP.NE.AND P0, PT, R12, RZ, PT ;  /* 0x000000ff0c00722a */ /* 0x000fdc0003f05000 */
[----:B------:R-:W-:Y:S05]  /*7f20*/  @!P0 BRA `(.L_x_166) ;  /* 0x0000000000588947 */ /* 0x000fea0003800000 */
[----:B------:R-:W-:-:S13]  /*7f30*/  ISETP.GE.AND P0, PT, R13, RZ, PT ;  /* 0x000000ff0d00720c */ /* 0x000fda0003f06270 */
[----:B------:R-:W-:Y:S02]  /*7f40*/  @!P0 IMAD.MOV.U32 R10, RZ, RZ, 0x0 ;  /* 0x00000000ff0a8424 */ /* 0x000fe400078e00ff */
[----:B------:R-:W-:Y:S01]  /*7f50*/  @!P0 IMAD.MOV.U32 R11, RZ, RZ, -0x80000 ;  /* 0xfff80000ff0b8424 */ /* 0x000fe200078e00ff */
[----:B------:R-:W-:Y:S06]  /*7f60*/  @!P0 BRA `(.L_x_165) ;  /* 0x00000000004c8947 */ /* 0x000fec0003800000 */
[----:B------:R-:W-:-:S13]  /*7f70*/  ISETP.GT.AND P0, PT, R13, 0x7fefffff, PT ;  /* 0x7fefffff0d00780c */ /* 0x000fda0003f04270 */
[----:B------:R-:W-:Y:S05]  /*7f80*/  @P0 BRA `(.L_x_166) ;  /* 0x0000000000400947 */ /* 0x000fea0003800000 */
[----:B------:R-:W-:Y:S01]  /*7f90*/  DMUL R10, R12, 8.11296384146066816958e+31 ;  /* 0x469000000c0a7828 */ /* 0x000fe20000000000 */
[----:B------:R-:W-:Y:S01]  /*7fa0*/  IMAD.MOV.U32 R18, RZ, RZ, 0x0 ;  /* 0x00000000ff127424 */ /* 0x000fe200078e00ff */
[----:B------:R-:W-:Y:S01]  /*7fb0*/  MOV R12, RZ ;  /* 0x000000ff000c7202 */ /* 0x000fe20000000f00 */
[----:B------:R-:W-:-:S03]  /*7fc0*/  IMAD.MOV.U32 R19, RZ, RZ, 0x3fd80000 ;  /* 0x3fd80000ff137424 */ /* 0x000fc600078e00ff */
[----:B------:R-:W0:Y:S02]  /*7fd0*/  MUFU.RSQ64H R13, R11 ;  /* 0x0000000b000d7308 */ /* 0x000e240000001c00 */
[----:B0-----:R-:W-:-:S08]  /*7fe0*/  DMUL R16, R12, R12 ;  /* 0x0000000c0c107228 */ /* 0x001fd00000000000 */
[----:B------:R-:W-:-:S08]  /*7ff0*/  DFMA R16, R10, -R16, 1 ;  /* 0x3ff000000a10742b */ /* 0x000fd00000000810 */
[----:B------:R-:W-:Y:S02]  /*8000*/  DFMA R18, R16, R18, 0.5 ;  /* 0x3fe000001012742b */ /* 0x000fe40000000012 */
[----:B------:R-:W-:-:S08]  /*8010*/  DMUL R16, R12, R16 ;  /* 0x000000100c107228 */ /* 0x000fd00000000000 */
[----:B------:R-:W-:-:S08]  /*8020*/  DFMA R16, R18, R16, R12 ;  /* 0x000000101210722b */ /* 0x000fd0000000000c */
[----:B------:R-:W-:Y:S02]  /*8030*/  DMUL R12, R10, R16 ;  /* 0x000000100a0c7228 */ /* 0x000fe40000000000 */
[----:B------:R-:W-:-:S06]  /*8040*/  IADD3 R17, PT, PT, R17, -0x100000, RZ ;  /* 0xfff0000011117810 */ /* 0x000fcc0007ffe0ff */
[----:B------:R-:W-:-:S08]  /*8050*/  DFMA R18, R12, -R12, R10 ;  /* 0x8000000c0c12722b */ /* 0x000fd0000000000a */
[----:B------:R-:W-:-:S10]  /*8060*/  DFMA R10, R16, R18, R12 ;  /* 0x00000012100a722b */ /* 0x000fd4000000000c */
[----:B------:R-:W-:Y:S01]  /*8070*/  VIADD R11, R11, 0xfcb00000 ;  /* 0xfcb000000b0b7836 */ /* 0x000fe20000000000 */
[----:B------:R-:W-:Y:S06]  /*8080*/  BRA `(.L_x_165) ;  /* 0x0000000000047947 */ /* 0x000fec0003800000 */
.L_x_166:
[----:B------:R-:W-:-:S11]  /*8090*/  DADD R10, R12, R12 ;  /* 0x000000000c0a7229 */ /* 0x000fd6000000000c */
.L_x_165:
[----:B------:R-:W-:Y:S05]  /*80a0*/  BSYNC.RECONVERGENT B3 ;  /* 0x0000000000037941 */ /* 0x000fea0003800200 */
.L_x_163:
[----:B------:R-:W-:Y:S01]  /*80b0*/  IMAD.MOV.U32 R12, RZ, RZ, R10 ;  /* 0x000000ffff0c7224 */ /* 0x000fe200078e000a */
[----:B------:R-:W-:Y:S01]  /*80c0*/  MOV R13, R11 ;  /* 0x0000000b000d7202 */ /* 0x000fe20000000f00 */
[----:B------:R-:W-:Y:S02]  /*80d0*/  IMAD.MOV.U32 R10, RZ, RZ, R3 ;  /* 0x000000ffff0a7224 */ /* 0x000fe400078e0003 */
[----:B------:R-:W-:-:S04]  /*80e0*/  IMAD.MOV.U32 R11, RZ, RZ, 0x0 ;  /* 0x00000000ff0b7424 */ /* 0x000fc800078e00ff */
[----:B------:R-:W-:Y:S05]  /*80f0*/  RET.REL.NODEC R10 `(_Z6kmeansP6VectorS0_S0_iii) ;  /* 0xffffff7c0ac07950 */ /* 0x000fea0003c3ffff */
        .type           $_Z6kmeansP6VectorS0_S0_iii$__internal_accurate_pow,@function
        .size           $_Z6kmeansP6VectorS0_S0_iii$__internal_accurate_pow,(.L_x_171 - $_Z6kmeansP6VectorS0_S0_iii$__internal_accurate_pow)
$_Z6kmeansP6VectorS0_S0_iii$__internal_accurate_pow:
[----:B------:R-:W-:Y:S01]  /*8100*/  ISETP.GT.U32.AND P0, PT, R3, 0xfffff, PT ;  /* 0x000fffff0300780c */ /* 0x000fe20003f04070 */
[----:B------:R-:W-:Y:S01]  /*8110*/  IMAD.MOV.U32 R11, RZ, RZ, R3 ;  /* 0x000000ffff0b7224 */ /* 0x000fe200078e0003 */
[----:B------:R-:W-:Y:S01]  /*8120*/  MOV R10, R12 ;  /* 0x0000000c000a7202 */ /* 0x000fe20000000f00 */
[----:B------:R-:W-:Y:S01]  /*8130*/  IMAD.MOV.U32 R22, RZ, RZ, RZ ;  /* 0x000000ffff167224 */ /* 0x000fe200078e00ff */
[----:B------:R-:W-:Y:S01]  /*8140*/  MOV R21, 0x3ed0f5d2 ;  /* 0x3ed0f5d200157802 */ /* 0x000fe20000000f00 */
[----:B------:R-:W-:Y:S01]  /*8150*/  IMAD.MOV.U32 R20, RZ, RZ, 0x41ad3b5a ;  /* 0x41ad3b5aff147424 */ /* 0x000fe200078e00ff */
[----:B------:R-:W-:Y:S01]  /*8160*/  UMOV UR4, 0x7d2cafe2 ;  /* 0x7d2cafe200047882 */ /* 0x000fe20000000000 */
[----:B------:R-:W-:Y:S01]  /*8170*/  UMOV UR5, 0x3eb0f5ff ;  /* 0x3eb0f5ff00057882 */ /* 0x000fe20000000000 */
[----:B------:R-:W-:Y:S01]  /*8180*/  UMOV UR6, 0x3b39803f ;  /* 0x3b39803f00067882 */ /* 0x000fe20000000000 */
[----:B------:R-:W-:-:S04]  /*8190*/  UMOV UR7, 0x3c7abc9e ;  /* 0x3c7abc9e00077882 */ /* 0x000fc80000000000 */
[----:B------:R-:W-:Y:S01]  /*81a0*/  @!P0 DMUL R42, R10, 1.80143985094819840000e+16 ;  /* 0x435000000a2a8828 */ /* 0x000fe20000000000 */
[--C-:B------:R-:W-:Y:S01]  /*81b0*/  IMAD.MOV.U32 R10, RZ, RZ, R3.reuse ;  /* 0x000000ffff0a7224 */ /* 0x100fe200078e0003 */
[----:B------:R-:W-:-:S08]  /*81c0*/  SHF.R.U32.HI R3, RZ, 0x14, R3 ;  /* 0x00000014ff037819 */ /* 0x000fd00000011603 */
[----:B------:R-:W-:Y:S01]  /*81d0*/  @!P0 MOV R10, R43 ;  /* 0x0000002b000a8202 */ /* 0x000fe20000000f00 */
[----:B------:R-:W-:Y:S01]  /*81e0*/  @!P0 IMAD.MOV.U32 R12, RZ, RZ, R42 ;  /* 0x000000ffff0c8224 */ /* 0x000fe200078e002a */
[----:B------:R-:W-:Y:S02]  /*81f0*/  @!P0 LEA.HI R3, R43, 0xffffffca, RZ, 0xc ;  /* 0xffffffca2b038811 */ /* 0x000fe400078f60ff */
[----:B------:R-:W-:-:S04]  /*8200*/  LOP3.LUT R10, R10, 0x800fffff, RZ, 0xc0, !PT ;  /* 0x800fffff0a0a7812 */ /* 0x000fc800078ec0ff */
[----:B------:R-:W-:-:S04]  /*8210*/  LOP3.LUT R13, R10, 0x3ff00000, RZ, 0xfc, !PT ;  /* 0x3ff000000a0d7812 */ /* 0x000fc800078efcff */
[----:B------:R-:W-:-:S13]  /*8220*/  ISETP.GE.U32.AND P1, PT, R13, 0x3ff6a09f, PT ;  /* 0x3ff6a09f0d00780c */ /* 0x000fda0003f26070 */
[----:B------:R-:W-:-:S05]  /*8230*/  @P1 VIADD R11, R13, 0xfff00000 ;  /* 0xfff000000d0b1836 */ /* 0x000fca0000000000 */
[----:B------:R-:W-:-:S06]  /*8240*/  @P1 MOV R13, R11 ;  /* 0x0000000b000d1202 */ /* 0x000fcc0000000f00 */
[C---:B------:R-:W-:Y:S02]  /*8250*/  DADD R18, R12.reuse, 1 ;  /* 0x3ff000000c127429 */ /* 0x040fe40000000000 */
[----:B------:R-:W-:-:S04]  /*8260*/  DADD R12, R12, -1 ;  /* 0xbff000000c0c7429 */ /* 0x000fc80000000000 */
[----:B------:R-:W0:Y:S02]  /*8270*/  MUFU.RCP64H R23, R19 ;  /* 0x0000001300177308 */ /* 0x000e240000001800 */
[----:B0-----:R-:W-:-:S08]  /*8280*/  DFMA R10, -R18, R22, 1 ;  /* 0x3ff00000120a742b */ /* 0x001fd00000000116 */
[----:B------:R-:W-:-:S08]  /*8290*/  DFMA R10, R10, R10, R10 ;  /* 0x0000000a0a0a722b */ /* 0x000fd0000000000a */
[----:B------:R-:W-:-:S08]  /*82a0*/  DFMA R22, R22, R10, R22 ;  /* 0x0000000a1616722b */ /* 0x000fd00000000016 */
[----:B------:R-:W-:-:S08]  /*82b0*/  DMUL R10, R12, R22 ;  /* 0x000000160c0a7228 */ /* 0x000fd00000000000 */
[----:B------:R-:W-:-:S08]  /*82c0*/  DFMA R10, R12, R22, R10 ;  /* 0x000000160c0a722b */ /* 0x000fd0000000000a */
[----:B------:R-:W-:-:S08]  /*82d0*/  DMUL R16, R10, R10 ;  /* 0x0000000a0a107228 */ /* 0x000fd00000000000 */
[----:B------:R-:W-:Y:S01]  /*82e0*/  DFMA R18, R16, UR4, R20 ;  /* 0x0000000410127c2b */ /* 0x000fe20008000014 */
[----:B------:R-:W-:Y:S01]  /*82f0*/  UMOV UR4, 0x75488a3f ;  /* 0x75488a3f00047882 */ /* 0x000fe20000000000 */
[----:B------:R-:W-:Y:S01]  /*8300*/  UMOV UR5, 0x3ef3b20a ;  /* 0x3ef3b20a00057882 */ /* 0x000fe20000000000 */
[----:B------:R-:W-:-:S05]  /*8310*/  DADD R20, R12, -R10 ;  /* 0x000000000c147229 */ /* 0x000fca000000080a */
[----:B------:R-:W-:Y:S01]  /*8320*/  DFMA R18, R16, R18, UR4 ;  /* 0x0000000410127e2b */ /* 0x000fe20008000012 */
[----:B------:R-:W-:Y:S01]  /*8330*/  UMOV UR4, 0xe4faecd5 ;  /* 0xe4faecd500047882 */ /* 0x000fe20000000000 */
[----:B------:R-:W-:Y:S01]  /*8340*/  UMOV UR5, 0x3f1745cd ;  /* 0x3f1745cd00057882 */ /* 0x000fe20000000000 */
[----:B------:R-:W-:-:S05]  /*8350*/  DADD R30, R20, R20 ;  /* 0x00000000141e7229 */ /* 0x000fca0000000014 */
[----:B------:R-:W-:Y:S01]  /*8360*/  DFMA R18, R16, R18, UR4 ;  /* 0x0000000410127e2b */ /* 0x000fe20008000012 */
[----:B------:R-:W-:Y:S01]  /*8370*/  UMOV UR4, 0x258a578b ;  /* 0x258a578b00047882 */ /* 0x000fe20000000000 */
[----:B------:R-:W-:Y:S01]  /*8380*/  UMOV UR5, 0x3f3c71c7 ;  /* 0x3f3c71c700057882 */ /* 0x000fe20000000000 */
[----:B------:R-:W-:-:S05]  /*8390*/  DFMA R12, R12, -R10, R30 ;  /* 0x8000000a0c0c722b */ /* 0x000fca000000001e */
[----:B------:R-:W-:Y:S01]  /*83a0*/  DFMA R18, R16, R18, UR4 ;  /* 0x0000000410127e2b */ /* 0x000fe20008000012 */
[----:B------:R-:W-:Y:S01]  /*83b0*/  UMOV UR4, 0x9242b910 ;  /* 0x9242b91000047882 */ /* 0x000fe20000000000 */
[----:B------:R-:W-:Y:S01]  /*83c0*/  UMOV UR5, 0x3f624924 ;  /* 0x3f62492400057882 */ /* 0x000fe20000000000 */
[----:B------:R-:W-:Y:S02]  /*83d0*/  DMUL R12, R22, R12 ;  /* 0x0000000c160c7228 */ /* 0x000fe40000000000 */
[----:B------:R-:W-:-:S03]  /*83e0*/  DMUL R22, R10, R10 ;  /* 0x0000000a0a167228 */ /* 0x000fc60000000000 */
[----:B------:R-:W-:Y:S01]  /*83f0*/  DFMA R18, R16, R18, UR4 ;  /* 0x0000000410127e2b */ /* 0x000fe20008000012 */
[----:B------:R-:W-:Y:S01]  /*8400*/  UMOV UR4, 0x99999dfb ;  /* 0x99999dfb00047882 */ /* 0x000fe20000000000 */
[----:B------:R-:W-:-:S06]  /*8410*/  UMOV UR5, 0x3f899999 ;  /* 0x3f89999900057882 */ /* 0x000fcc0000000000 */
[----:B------:R-:W-:Y:S01]  /*8420*/  DFMA R20, R16, R18, UR4 ;  /* 0x0000000410147e2b */ /* 0x000fe20008000012 */
[----:B------:R-:W-:Y:S01]  /*8430*/  UMOV UR4, 0x55555555 ;  /* 0x5555555500047882 */ /* 0x000fe20000000000 */
[----:B------:R-:W-:-:S06]  /*8440*/  UMOV UR5, 0x3fb55555 ;  /* 0x3fb5555500057882 */ /* 0x000fcc0000000000 */
[----:B------:R-:W-:-:S08]  /*8450*/  DFMA R18, R16, R20, UR4 ;  /* 0x0000000410127e2b */ /* 0x000fd00008000014 */
[----:B------:R-:W-:Y:S01]  /*8460*/  DADD R30, -R18, UR4 ;  /* 0x00000004121e7e29 */ /* 0x000fe20008000100 */
[----:B------:R-:W-:Y:S01]  /*8470*/  UMOV UR4, 0xb9e7b0 ;  /* 0x00b9e7b000047882 */ /* 0x000fe20000000000 */
[----:B------:R-:W-:-:S06]  /*8480*/  UMOV UR5, 0x3c46a4cb ;  /* 0x3c46a4cb00057882 */ /* 0x000fcc0000000000 */
[----:B------:R-:W-:Y:S02]  /*8490*/  DFMA R20, R16, R20, R30 ;  /* 0x000000141014722b */ /* 0x000fe4000000001e */
[----:B------:R-:W-:Y:S01]  /*84a0*/  DFMA R30, R10, R10, -R22 ;  /* 0x0000000a0a1e722b */ /* 0x000fe20000000816 */
[----:B------:R-:W-:Y:S02]  /*84b0*/  VIADD R17, R13, 0x100000 ;  /* 0x001000000d117836 */ /* 0x000fe40000000000 */
[----:B------:R-:W-:-:S03]  /*84c0*/  IMAD.MOV.U32 R16, RZ, RZ, R12 ;  /* 0x000000ffff107224 */ /* 0x000fc600078e000c */
[----:B------:R-:W-:Y:S01]  /*84d0*/  DADD R20, R20, -UR4 ;  /* 0x8000000414147e29 */ /* 0x000fe20008000000 */
[----:B------:R-:W-:Y:S01]  /*84e0*/  UMOV UR4, 0x80000000 ;  /* 0x8000000000047882 */ /* 0x000fe20000000000 */
[----:B------:R-:W-:Y:S01]  /*84f0*/  UMOV UR5, 0x43300000 ;  /* 0x4330000000057882 */ /* 0x000fe20000000000 */
[C---:B------:R-:W-:Y:S02]  /*8500*/  DFMA R30, R10.reuse, R16, R30 ;  /* 0x000000100a1e722b */ /* 0x040fe4000000001e */
[----:B------:R-:W-:-:S08]  /*8510*/  DMUL R16, R10, R22 ;  /* 0x000000160a107228 */ /* 0x000fd00000000000 */
[----:B------:R-:W-:-:S08]  /*8520*/  DFMA R34, R10, R22, -R16 ;  /* 0x000000160a22722b */ /* 0x000fd00000000810 */
[----:B------:R-:W-:Y:S02]  /*8530*/  DFMA R34, R12, R22, R34 ;  /* 0x000000160c22722b */ /* 0x000fe40000000022 */
[----:B------:R-:W-:-:S06]  /*8540*/  DADD R22, R18, R20 ;  /* 0x0000000012167229 */ /* 0x000fcc0000000014 */
[----:B------:R-:W-:Y:S02]  /*8550*/  DFMA R30, R10, R30, R34 ;  /* 0x0000001e0a1e722b */ /* 0x000fe40000000022 */
[----:B------:R-:W-:Y:S02]  /*8560*/  DADD R34, R18, -R22 ;  /* 0x0000000012227229 */ /* 0x000fe40000000816 */
[----:B------:R-:W-:-:S06]  /*8570*/  DMUL R18, R22, R16 ;  /* 0x0000001016127228 */ /* 0x000fcc0000000000 */
[----:B------:R-:W-:Y:S02]  /*8580*/  DADD R34, R20, R34 ;  /* 0x0000000014227229 */ /* 0x000fe40000000022 */
[----:B------:R-:W-:-:S08]  /*8590*/  DFMA R20, R22, R16, -R18 ;  /* 0x000000101614722b */ /* 0x000fd00000000812 */
[----:B------:R-:W-:-:S08]  /*85a0*/  DFMA R20, R22, R30, R20 ;  /* 0x0000001e1614722b */ /* 0x000fd00000000014 */
[----:B------:R-:W-:-:S08]  /*85b0*/  DFMA R34, R34, R16, R20 ;  /* 0x000000102222722b */ /* 0x000fd00000000014 */
[----:B------:R-:W-:-:S08]  /*85c0*/  DADD R20, R18, R34 ;  /* 0x0000000012147229 */ /* 0x000fd00000000022 */
[--C-:B------:R-:W-:Y:S02]  /*85d0*/  DADD R16, R10, R20.reuse ;  /* 0x000000000a107229 */ /* 0x100fe40000000014 */
[----:B------:R-:W-:-:S06]  /*85e0*/  DADD R18, R18, -R20 ;  /* 0x0000000012127229 */ /* 0x000fcc0000000814 */
[----:B------:R-:W-:Y:S02]  /*85f0*/  DADD R10, R10, -R16 ;  /* 0x000000000a0a7229 */ /* 0x000fe40000000810 */
[----:B------:R-:W-:-:S06]  /*8600*/  DADD R18, R34, R18 ;  /* 0x0000000022127229 */ /* 0x000fcc0000000012 */
[----:B------:R-:W-:Y:S01]  /*8610*/  DADD R10, R20, R10 ;  /* 0x00000000140a7229 */ /* 0x000fe2000000000a */
[C---:B------:R-:W-:Y:S01]  /*8620*/  IADD3 R20, PT, PT, R3.reuse, -0x3ff, RZ ;  /* 0xfffffc0103147810 */ /* 0x040fe20007ffe0ff */
[----:B------:R-:W-:-:S06]  /*8630*/  @P1 VIADD R20, R3, 0xfffffc02 ;  /* 0xfffffc0203141836 */ /* 0x000fcc0000000000 */
[----:B------:R-:W-:-:S08]  /*8640*/  DADD R10, R18, R10 ;  /* 0x00000000120a7229 */ /* 0x000fd0000000000a */
[----:B------:R-:W-:Y:S01]  /*8650*/  DADD R18, R12, R10 ;  /* 0x000000000c127229 */ /* 0x000fe2000000000a */
[----:B------:R-:W-:Y:S01]  /*8660*/  LOP3.LUT R12, R20, 0x80000000, RZ, 0x3c, !PT ;  /* 0x80000000140c7812 */ /* 0x000fe200078e3cff */
[----:B------:R-:W-:-:S06]  /*8670*/  IMAD.MOV.U32 R13, RZ, RZ, 0x43300000 ;  /* 0x43300000ff0d7424 */ /* 0x000fcc00078e00ff */
[----:B------:R-:W-:Y:S02]  /*8680*/  DADD R20, R16, R18 ;  /* 0x0000000010147229 */ /* 0x000fe40000000012 */
[----:B------:R-:W-:Y:S01]  /*8690*/  DADD R12, R12, -UR4 ;  /* 0x800000040c0c7e29 */ /* 0x000fe20008000000 */
[----:B------:R-:W-:Y:S01]  /*86a0*/  UMOV UR4, 0xfefa39ef ;  /* 0xfefa39ef00047882 */ /* 0x000fe20000000000 */
[----:B------:R-:W-:-:S04]  /*86b0*/  UMOV UR5, 0x3fe62e42 ;  /* 0x3fe62e4200057882 */ /* 0x000fc80000000000 */
[--C-:B------:R-:W-:Y:S02]  /*86c0*/  DADD R16, R16, -R20.reuse ;  /* 0x0000000010107229 */ /* 0x100fe40000000814 */
[----:B------:R-:W-:-:S06]  /*86d0*/  DFMA R10, R12, UR4, R20 ;  /* 0x000000040c0a7c2b */ /* 0x000fcc0008000014 */
[----:B------:R-:W-:Y:S02]  /*86e0*/  DADD R16, R18, R16 ;  /* 0x0000000012107229 */ /* 0x000fe40000000010 */
[----:B------:R-:W-:-:S08]  /*86f0*/  DFMA R22, R12, -UR4, R10 ;  /* 0x800000040c167c2b */ /* 0x000fd0000800000a */
[----:B------:R-:W-:-:S08]  /*8700*/  DADD R22, -R20, R22 ;  /* 0x0000000014167229 */ /* 0x000fd00000000116 */
[----:B------:R-:W-:-:S08]  /*8710*/  DADD R16, R16, -R22 ;  /* 0x0000000010107229 */ /* 0x000fd00000000816 */
[----:B------:R-:W-:-:S08]  /*8720*/  DFMA R16, R12, UR6, R16 ;  /* 0x000000060c107c2b */ /* 0x000fd00008000010 */
[----:B------:R-:W-:-:S08]  /*8730*/  DADD R12, R10, R16 ;  /* 0x000000000a0c7229 */ /* 0x000fd00000000010 */
[----:B------:R-:W-:Y:S02]  /*8740*/  DADD R18, R10, -R12 ;  /* 0x000000000a127229 */ /* 0x000fe4000000080c */
[----:B------:R-:W-:-:S06]  /*8750*/  DMUL R10, R12, 2 ;  /* 0x400000000c0a7828 */ /* 0x000fcc0000000000 */
[----:B------:R-:W-:Y:S02]  /*8760*/  DADD R18, R16, R18 ;  /* 0x0000000010127229 */ /* 0x000fe40000000012 */
[----:B------:R-:W-:Y:S01]  /*8770*/  DFMA R12, R12, 2, -R10 ;  /* 0x400000000c0c782b */ /* 0x000fe2000000080a */
[----:B------:R-:W-:Y:S01]  /*8780*/  MOV R16, 0x652b82fe ;  /* 0x652b82fe00107802 */ /* 0x000fe20000000f00 */
[----:B------:R-:W-:-:S06]  /*8790*/  IMAD.MOV.U32 R17, RZ, RZ, 0x3ff71547 ;  /* 0x3ff71547ff117424 */ /* 0x000fcc00078e00ff */
[----:B------:R-:W-:-:S08]  /*87a0*/  DFMA R18, R18, 2, R12 ;  /* 0x400000001212782b */ /* 0x000fd0000000000c */
[----:B------:R-:W-:-:S08]  /*87b0*/  DADD R12, R10, R18 ;  /* 0x000000000a0c7229 */ /* 0x000fd00000000012 */
[----:B------:R-:W-:Y:S02]  /*87c0*/  DFMA R16, R12, R16, 6.75539944105574400000e+15 ;  /* 0x433800000c10742b */ /* 0x000fe40000000010 */
[----:B------:R-:W-:Y:S01]  /*87d0*/  FSETP.GEU.AND P0, PT, |R13|, 4.1917929649353027344, PT ;  /* 0x4086232b0d00780b */ /* 0x000fe20003f0e200 */
[----:B------:R-:W-:-:S05]  /*87e0*/  DADD R10, R10, -R12 ;  /* 0x000000000a0a7229 */ /* 0x000fca000000080c */
[----:B------:R-:W-:-:S03]  /*87f0*/  DADD R20, R16, -6.75539944105574400000e+15 ;  /* 0xc338000010147429 */ /* 0x000fc60000000000 */
[----:B------:R-:W-:-:S05]  /*8800*/  DADD R18, R18, R10 ;  /* 0x0000000012127229 */ /* 0x000fca000000000a */
[----:B------:R-:W-:Y:S01]  /*8810*/  DFMA R22, R20, -UR4, R12 ;  /* 0x8000000414167c2b */ /* 0x000fe2000800000c */
[----:B------:R-:W-:Y:S01]  /*8820*/  UMOV UR4, 0x3b39803f ;  /* 0x3b39803f00047882 */ /* 0x000fe20000000000 */
[----:B------:R-:W-:-:S06]  /*8830*/  UMOV UR5, 0x3c7abc9e ;  /* 0x3c7abc9e00057882 */ /* 0x000fcc0000000000 */
[----:B------:R-:W-:Y:S01]  /*8840*/  DFMA R20, R20, -UR4, R22 ;  /* 0x8000000414147c2b */ /* 0x000fe20008000016 */
[----:B------:R-:W-:Y:S01]  /*8850*/  UMOV UR4, 0x69ce2bdf ;  /* 0x69ce2bdf00047882 */ /* 0x000fe20000000000 */
[----:B------:R-:W-:Y:S01]  /*8860*/  IMAD.MOV.U32 R22, RZ, RZ, -0x35dec16 ;  /* 0xfca213eaff167424 */ /* 0x000fe200078e00ff */
[----:B------:R-:W-:Y:S01]  /*8870*/  MOV R23, 0x3e928af3 ;  /* 0x3e928af300177802 */ /* 0x000fe20000000f00 */
[----:B------:R-:W-:-:S05]  /*8880*/  UMOV UR5, 0x3e5ade15 ;  /* 0x3e5ade1500057882 */ /* 0x000fca0000000000 */
[----:B------:R-:W-:Y:S01]  /*8890*/  DFMA R22, R20, UR4, R22 ;  /* 0x0000000414167c2b */ /* 0x000fe20008000016 */
[----:B------:R-:W-:Y:S01]  /*88a0*/  UMOV UR4, 0x62401315 ;  /* 0x6240131500047882 */ /* 0x000fe20000000000 */
[----:B------:R-:W-:-:S06]  /*88b0*/  UMOV UR5, 0x3ec71dee ;  /* 0x3ec71dee00057882 */ /* 0x000fcc0000000000 */
[----:B------:R-:W-:Y:S01]  /*88c0*/  DFMA R22, R20, R22, UR4 ;  /* 0x0000000414167e2b */ /* 0x000fe20008000016 */
        /* <DEDUP_REMOVED lines=20> */
[----:B------:R-:W-:-:S08]  /*8a10*/  DFMA R22, R20, R22, UR4 ;  /* 0x0000000414167e2b */ /* 0x000fd00008000016 */
[----:B------:R-:W-:-:S08]  /*8a20*/  DFMA R22, R20, R22, 1 ;  /* 0x3ff000001416742b */ /* 0x000fd00000000016 */
[----:B------:R-:W-:-:S10]  /*8a30*/  DFMA R20, R20, R22, 1 ;  /* 0x3ff000001414742b */ /* 0x000fd40000000016 */
[----:B------:R-:W-:Y:S02]  /*8a40*/  IMAD R11, R16, 0x100000, R21 ;  /* 0x00100000100b7824 */ /* 0x000fe400078e0215 */
[----:B------:R-:W-:Y:S01]  /*8a50*/  IMAD.MOV.U32 R10, RZ, RZ, R20 ;  /* 0x000000ffff0a7224 */ /* 0x000fe200078e0014 */
[----:B------:R-:W-:Y:S06]  /*8a60*/  @!P0 BRA `(.L_x_167) ;  /* 0x0000000000308947 */ /* 0x000fec0003800000 */
[----:B------:R-:W-:Y:S01]  /*8a70*/  FSETP.GEU.AND P1, PT, |R13|, 4.2275390625, PT ;  /* 0x408748000d00780b */ /* 0x000fe20003f2e200 */
[C---:B------:R-:W-:Y:S02]  /*8a80*/  DADD R10, R12.reuse, +INF ;  /* 0x7ff000000c0a7429 */ /* 0x040fe40000000000 */
[----:B------:R-:W-:-:S08]  /*8a90*/  DSETP.GEU.AND P0, PT, R12, RZ, PT ;  /* 0x000000ff0c00722a */ /* 0x000fd00003f0e000 */
[----:B------:R-:W-:Y:S02]  /*8aa0*/  FSEL R10, R10, RZ, P0 ;  /* 0x000000ff0a0a7208 */ /* 0x000fe40000000000 */
[----:B------:R-:W-:Y:S02]  /*8ab0*/  @!P1 LEA.HI R3, R16, R16, RZ, 0x1 ;  /* 0x0000001010039211 */ /* 0x000fe400078f08ff */
[----:B------:R-:W-:Y:S02]  /*8ac0*/  FSEL R11, R11, RZ, P0 ;  /* 0x000000ff0b0b7208 */ /* 0x000fe40000000000 */
[----:B------:R-:W-:-:S04]  /*8ad0*/  @!P1 SHF.R.S32.HI R3, RZ, 0x1, R3 ;  /* 0x00000001ff039819 */ /* 0x000fc80000011403 */
[----:B------:R-:W-:Y:S01]  /*8ae0*/  @!P1 IADD3 R12, PT, PT, R16, -R3, RZ ;  /* 0x80000003100c9210 */ /* 0x000fe20007ffe0ff */
[----:B------:R-:W-:-:S03]  /*8af0*/  @!P1 IMAD R21, R3, 0x100000, R21 ;  /* 0x0010000003159824 */ /* 0x000fc600078e0215 */
[----:B------:R-:W-:Y:S01]  /*8b00*/  @!P1 LEA R13, R12, 0x3ff00000, 0x14 ;  /* 0x3ff000000c0d9811 */ /* 0x000fe200078ea0ff */
[----:B------:R-:W-:-:S06]  /*8b10*/  @!P1 IMAD.MOV.U32 R12, RZ, RZ, RZ ;  /* 0x000000ffff0c9224 */ /* 0x000fcc00078e00ff */
[----:B------:R-:W-:-:S11]  /*8b20*/  @!P1 DMUL R10, R20, R12 ;  /* 0x0000000c140a9228 */ /* 0x000fd60000000000 */
.L_x_167:
[----:B------:R-:W-:Y:S02]  /*8b30*/  DFMA R18, R18, R10, R10 ;  /* 0x0000000a1212722b */ /* 0x000fe4000000000a */
[----:B------:R-:W-:-:S08]  /*8b40*/  DSETP.NEU.AND P0, PT, |R10|, +INF , PT ;  /* 0x7ff000000a00742a */ /* 0x000fd00003f0d200 */
[----:B------:R-:W-:Y:S02]  /*8b50*/  FSEL R12, R10, R18, !P0 ;  /* 0x000000120a0c7208 */ /* 0x000fe40004000000 */
[----:B------:R-:W-:Y:S01]  /*8b60*/  FSEL R3, R11, R19, !P0 ;  /* 0x000000130b037208 */ /* 0x000fe20004000000 */
[----:B------:R-:W-:Y:S01]  /*8b70*/  IMAD.MOV.U32 R11, RZ, RZ, 0x0 ;  /* 0x00000000ff0b7424 */ /* 0x000fe200078e00ff */
[----:B------:R-:W-:-:S04]  /*8b80*/  MOV R10, R28 ;  /* 0x0000001c000a7202 */ /* 0x000fc80000000f00 */
[----:B------:R-:W-:Y:S05]  /*8b90*/  RET.REL.NODEC R10 `(_Z6kmeansP6VectorS0_S0_iii) ;  /* 0xffffff740a187950 */ /* 0x000fea0003c3ffff */
.L_x_168:
[----:B------:R-:W-:-:S00]  /*8ba0*/  BRA `(.L_x_168) ;  /* 0xfffffffc00fc7947 */ /* 0x000fc0000383ffff */
[----:B------:R-:W-:-:S00]  /*8bb0*/  NOP ;  /* 0x0000000000007918 */ /* 0x000fc00000000000 */
        /* <DEDUP_REMOVED lines=12> */
.L_x_171:


//--------------------- .nv.global.init           --------------------------
	.section	.nv.global.init,"aw",@progbits
.nv.global.init:
	.type		$str$1,@object
	.size		$str$1,($str - $str$1)
$str$1:
        /*0000*/ 	.byte	0x43, 0x6c, 0x75, 0x73, 0x74, 0x65, 0x72, 0x20, 0x25, 0x64, 0x20, 0x63, 0x65, 0x6e, 0x74, 0x65
        /*0010*/ 	.byte	0x72, 0x3a, 0x20, 0x78, 0x3d, 0x25, 0x66, 0x2c, 0x20, 0x79, 0x3d, 0x25, 0x66, 0x0a, 0x00
	.type		$str,@object
	.size		$str,(.L_0 - $str)
$str:
        /*001f*/ 	.byte	0x43, 0x6f, 0x6e, 0x76, 0x65, 0x72, 0x67, 0x65, 0x64, 0x20, 0x69, 0x6e, 0x20, 0x25, 0x64, 0x20
        /*002f*/ 	.byte	0x69, 0x74, 0x65, 0x72, 0x61, 0x74, 0x69, 0x6f, 0x6e, 0x73, 0x20, 0x28, 0x6d, 0x61, 0x78, 0x3d
        /*003f*/ 	.byte	0x25, 0x64, 0x29, 0x0a, 0x00
.L_0:


//--------------------- .nv.shared.reserved.0     --------------------------
	.section	.nv.shared.reserved.0,"aw",@nobits
	.weak		__nv_reservedSMEM_offset_0_alias
	.size		__nv_reservedSMEM_offset_0_alias, 0, 64
	.other		__nv_reservedSMEM_offset_0_alias,@"STO_CUDA_RESERVED_SHARED STV_DEFAULT"
__nv_reservedSMEM_offset_0_alias:
	.zero		0
	.zero		64


//--------------------- .nv.constant0._Z6kmeansP6VectorS0_S0_iii --------------------------
	.section	.nv.constant0._Z6kmeansP6VectorS0_S0_iii,"a",@progbits
	.sectionflags	@""
	.align	4
.nv.constant0._Z6kmeansP6VectorS0_S0_iii:
	.zero		932


//--------------------- SYMBOLS --------------------------

	.type		.nv.reservedSmem.offset0,@object
	.size		.nv.reservedSmem.offset0,0x4
	.type		malloc,@function
	.type		free,@function
	.type		vprintf,@function
